//
// Generated by NVIDIA NVVM Compiler
//
// Compiler Build ID: CL-36424714
// Cuda compilation tools, release 13.0, V13.0.88
// Based on NVVM 20.0.0
//

.version 9.0
.target sm_100
.address_size 64

	// .globl	_Z7getNextPhPj
.extern .func  (.param .b64 func_retval0) malloc
(
	.param .b64 malloc_param_0
)
;
.global .align 4 .b8 precalc_xorwow_matrix[102400];
.global .align 4 .b8 precalc_xorwow_offset_matrix[102400];
.global .align 4 .b8 mrg32k3aM1[2304];
.global .align 4 .b8 mrg32k3aM2[2304];
.global .align 4 .b8 mrg32k3aM1SubSeq[2016];
.global .align 4 .b8 mrg32k3aM2SubSeq[2016];
.global .align 4 .b8 mrg32k3aM1Seq[2304];
.global .align 4 .b8 mrg32k3aM2Seq[2304];
.const .align 8 .b8 __cr_lgamma_table[72];
.global .align 1 .b8 allowed_characters[63] = {48, 49, 50, 51, 52, 53, 54, 55, 56, 57, 97, 98, 99, 100, 101, 102, 103, 104, 105, 106, 107, 108, 109, 110, 111, 112, 113, 114, 115, 116, 117, 118, 119, 120, 121, 122, 65, 66, 67, 68, 69, 70, 71, 72, 73, 74, 75, 76, 77, 78, 79, 80, 81, 82, 83, 84, 85, 86, 87, 88, 89, 90};
.global .align 4 .u32 alphabet_length = 63;
.global .align 1 .b8 salt[6] = {73, 103, 110, 105, 115};
.global .align 4 .u32 saltlen = 5;
.global .align 4 .u32 MAX_UNHASHED_LEN = 32;
.global .align 4 .u32 _ZZ7getNextPhPjE6offset;

.visible .entry _Z7getNextPhPj(
	.param .u64 .ptr .align 1 _Z7getNextPhPj_param_0,
	.param .u64 .ptr .align 1 _Z7getNextPhPj_param_1
)
{
	.local .align 8 .b8 	__local_depot0[56];
	.reg .b64 	%SP;
	.reg .b64 	%SPL;
	.reg .pred 	%p<21>;
	.reg .b16 	%rs<40>;
	.reg .b32 	%r<675>;
	.reg .b64 	%rd<67>;

	mov.u64 	%SPL, __local_depot0;
	ld.param.u64 	%rd18, [_Z7getNextPhPj_param_0];
	ld.param.u64 	%rd16, [_Z7getNextPhPj_param_1];
	cvta.to.global.u64 	%rd1, %rd18;
	add.u64 	%rd2, %SPL, 0;
	mov.b64 	%rd63, 0;
	{ // callseq 0, 0
	.param .b64 param0;
	st.param.b64 	[param0], 27;
	.param .b64 retval0;
	call.uni (retval0), 
	malloc, 
	(
	param0
	);
	ld.param.b64 	%rd20, [retval0];
	} // callseq 0
$L__BB0_1:
	add.s64 	%rd21, %rd20, %rd63;
	mov.b16 	%rs1, 0;
	st.u8 	[%rd21], %rs1;
	add.s64 	%rd5, %rd63, 1;
	setp.lt.u64 	%p2, %rd63, 26;
	mov.u64 	%rd63, %rd5;
	@%p2 bra 	$L__BB0_1;
	ld.global.u32 	%r19, [_ZZ7getNextPhPjE6offset];
	add.s32 	%r1, %r19, 1;
	st.global.u32 	[_ZZ7getNextPhPjE6offset], %r1;
	mul.hi.s32 	%r20, %r1, -2113396605;
	add.s32 	%r21, %r20, %r1;
	shr.u32 	%r22, %r21, 31;
	shr.s32 	%r23, %r21, 5;
	add.s32 	%r24, %r23, %r22;
	mul.lo.s32 	%r25, %r24, 63;
	sub.s32 	%r26, %r1, %r25;
	cvt.s64.s32 	%rd22, %r26;
	mov.u64 	%rd23, allowed_characters;
	add.s64 	%rd24, %rd23, %rd22;
	ld.global.nc.u8 	%rs2, [%rd24];
	cvt.u16.u8 	%rs3, %rs2;
	st.u8 	[%rd20], %rs3;
	add.s32 	%r27, %r19, 63;
	setp.lt.u32 	%p4, %r27, 125;
	mov.b32 	%r667, 5;
	mov.pred 	%p20, -1;
	@%p4 bra 	$L__BB0_8;
	mul.hi.s32 	%r34, %r24, -2113396605;
	add.s32 	%r35, %r34, %r24;
	shr.u32 	%r36, %r35, 31;
	shr.s32 	%r37, %r35, 5;
	add.s32 	%r38, %r37, %r36;
	mul.lo.s32 	%r39, %r38, 63;
	sub.s32 	%r40, %r24, %r39;
	cvt.s64.s32 	%rd25, %r40;
	add.s64 	%rd27, %rd23, %rd25;
	ld.global.nc.u8 	%rs4, [%rd27];
	cvt.u16.u8 	%rs5, %rs4;
	st.u8 	[%rd20+1], %rs5;
	add.s32 	%r41, %r24, 62;
	setp.lt.u32 	%p6, %r41, 125;
	mov.b32 	%r667, 6;
	@%p6 bra 	$L__BB0_8;
	mul.hi.s32 	%r43, %r1, -2078768499;
	add.s32 	%r44, %r43, %r1;
	shr.u32 	%r45, %r44, 31;
	shr.s32 	%r46, %r44, 11;
	add.s32 	%r47, %r46, %r45;
	mul.hi.s32 	%r48, %r47, -2113396605;
	add.s32 	%r49, %r48, %r47;
	shr.u32 	%r50, %r49, 31;
	shr.s32 	%r51, %r49, 5;
	add.s32 	%r52, %r51, %r50;
	mul.lo.s32 	%r53, %r52, 63;
	sub.s32 	%r54, %r47, %r53;
	cvt.s64.s32 	%rd28, %r54;
	add.s64 	%rd30, %rd23, %rd28;
	ld.global.nc.u8 	%rs6, [%rd30];
	cvt.u16.u8 	%rs7, %rs6;
	st.u8 	[%rd20+2], %rs7;
	add.s32 	%r55, %r47, 62;
	setp.lt.u32 	%p8, %r55, 125;
	mov.b32 	%r667, 7;
	mov.pred 	%p20, 0;
	@%p8 bra 	$L__BB0_8;
	mul.hi.s32 	%r57, %r1, -2043590741;
	add.s32 	%r58, %r57, %r1;
	shr.u32 	%r59, %r58, 31;
	shr.s32 	%r60, %r58, 17;
	add.s32 	%r61, %r60, %r59;
	cvt.u16.u32 	%rs8, %r61;
	mul.hi.s16 	%rs9, %rs8, -32247;
	add.s16 	%rs10, %rs9, %rs8;
	shr.u16 	%rs11, %rs10, 15;
	shr.s16 	%rs12, %rs10, 5;
	add.s16 	%rs13, %rs12, %rs11;
	mul.lo.s16 	%rs14, %rs13, 63;
	sub.s16 	%rs15, %rs8, %rs14;
	cvt.s64.s16 	%rd31, %rs15;
	add.s64 	%rd33, %rd23, %rd31;
	ld.global.nc.u8 	%rs16, [%rd33];
	cvt.u16.u8 	%rs17, %rs16;
	st.u8 	[%rd20+3], %rs17;
	add.s32 	%r62, %r61, 62;
	setp.lt.u32 	%p10, %r62, 125;
	mov.b32 	%r667, 8;
	@%p10 bra 	$L__BB0_8;
	mul.hi.s32 	%r64, %r1, -2007854605;
	add.s32 	%r65, %r64, %r1;
	shr.u32 	%r66, %r65, 31;
	shr.s32 	%r67, %r65, 23;
	add.s32 	%r68, %r67, %r66;
	cvt.u16.u32 	%rs18, %r68;
	mul.hi.s16 	%rs19, %rs18, -32247;
	add.s16 	%rs20, %rs19, %rs18;
	shr.u16 	%rs21, %rs20, 15;
	shr.s16 	%rs22, %rs20, 5;
	add.s16 	%rs23, %rs22, %rs21;
	mul.lo.s16 	%rs24, %rs23, 63;
	sub.s16 	%rs25, %rs18, %rs24;
	cvt.s64.s16 	%rd34, %rs25;
	add.s64 	%rd36, %rd23, %rd34;
	ld.global.nc.u8 	%rs26, [%rd36];
	cvt.u16.u8 	%rs27, %rs26;
	st.u8 	[%rd20+4], %rs27;
	add.s32 	%r69, %r68, 62;
	setp.lt.u32 	%p12, %r69, 125;
	mov.b32 	%r667, 9;
	@%p12 bra 	$L__BB0_8;
	mul.hi.s32 	%r71, %r1, -1971551229;
	add.s32 	%r72, %r71, %r1;
	shr.u32 	%r73, %r72, 31;
	shr.s32 	%r74, %r72, 29;
	add.s32 	%r75, %r74, %r73;
	cvt.s64.s32 	%rd37, %r75;
	add.s64 	%rd39, %rd23, %rd37;
	ld.global.nc.u8 	%rs28, [%rd39];
	cvt.u16.u8 	%rs29, %rs28;
	st.u8 	[%rd20+5], %rs29;
	mov.b32 	%r667, 10;
$L__BB0_8:
	cvt.u64.u32 	%rd41, %r667;
	{ // callseq 1, 0
	.param .b64 param0;
	st.param.b64 	[param0], %rd41;
	.param .b64 retval0;
	call.uni (retval0), 
	malloc, 
	(
	param0
	);
	ld.param.b64 	%rd42, [retval0];
	} // callseq 1
	mov.b16 	%rs30, 73;
	st.global.u8 	[%rd1], %rs30;
	mov.b16 	%rs31, 103;
	st.global.u8 	[%rd1+1], %rs31;
	mov.b16 	%rs32, 110;
	st.global.u8 	[%rd1+2], %rs32;
	mov.b16 	%rs33, 105;
	st.global.u8 	[%rd1+3], %rs33;
	mov.b16 	%rs34, 115;
	st.global.u8 	[%rd1+4], %rs34;
	add.s64 	%rd7, %rd1, 5;
	mov.b64 	%rd64, 0;
$L__BB0_9:
	add.s64 	%rd43, %rd20, %rd64;
	ld.u8 	%rs35, [%rd43];
	add.s64 	%rd44, %rd7, %rd64;
	st.global.u8 	[%rd44], %rs35;
	add.s64 	%rd9, %rd64, 1;
	setp.lt.u64 	%p14, %rd64, 26;
	mov.u64 	%rd64, %rd9;
	@%p14 bra 	$L__BB0_9;
	add.s32 	%r76, %r667, 1;
	cvt.u64.u32 	%rd10, %r76;
	mov.b64 	%rd65, 0;
$L__BB0_11:
	add.s64 	%rd46, %rd1, %rd65;
	ld.global.u8 	%rs36, [%rd46];
	add.s64 	%rd47, %rd42, %rd65;
	st.u8 	[%rd47], %rs36;
	add.s64 	%rd65, %rd65, 1;
	setp.lt.u64 	%p15, %rd65, %rd10;
	@%p15 bra 	$L__BB0_11;
	cvt.u32.u64 	%r78, %rd10;
	mov.b32 	%r670, 0;
	st.local.v2.u32 	[%rd2], {%r670, %r670};
	st.local.v2.u32 	[%rd2+8], {%r670, %r670};
	st.local.v2.u32 	[%rd2+16], {%r670, %r670};
	st.local.v2.u32 	[%rd2+24], {%r670, %r670};
	st.local.v2.u32 	[%rd2+32], {%r670, %r670};
	st.local.v2.u32 	[%rd2+40], {%r670, %r670};
	st.local.v2.u32 	[%rd2+48], {%r670, %r670};
	and.b32  	%r3, %r78, 7;
	@%p20 bra 	$L__BB0_14;
	ld.u8 	%r80, [%rd42];
	ld.u8 	%rs37, [%rd42+1];
	mul.wide.u16 	%r81, %rs37, 256;
	or.b32  	%r82, %r81, %r80;
	ld.u8 	%r83, [%rd42+2];
	shl.b32 	%r84, %r83, 16;
	or.b32  	%r85, %r84, %r82;
	ld.u8 	%r86, [%rd42+3];
	shl.b32 	%r87, %r86, 24;
	or.b32  	%r88, %r87, %r85;
	ld.u8 	%r89, [%rd42+4];
	ld.u8 	%rs38, [%rd42+5];
	mul.wide.u16 	%r90, %rs38, 256;
	or.b32  	%r91, %r90, %r89;
	ld.u8 	%r92, [%rd42+6];
	shl.b32 	%r93, %r92, 16;
	or.b32  	%r94, %r93, %r91;
	ld.u8 	%r95, [%rd42+7];
	shl.b32 	%r96, %r95, 24;
	or.b32  	%r97, %r96, %r94;
	st.local.v2.u32 	[%rd2], {%r88, %r97};
	mov.b32 	%r670, 8;
$L__BB0_14:
	setp.eq.s32 	%p16, %r3, 0;
	mov.b32 	%r674, 8;
	@%p16 bra 	$L__BB0_20;
	and.b32  	%r5, %r78, 3;
	setp.lt.u32 	%p17, %r3, 4;
	@%p17 bra 	$L__BB0_17;
	cvt.u64.u32 	%rd48, %r670;
	add.s64 	%rd49, %rd42, %rd48;
	ld.u8 	%r101, [%rd49];
	add.s64 	%rd50, %rd2, %rd48;
	ld.local.u32 	%r102, [%rd50];
	or.b32  	%r103, %r102, %r101;
	st.local.u32 	[%rd50], %r103;
	add.s32 	%r104, %r670, 1;
	ld.u8 	%rs39, [%rd49+1];
	mul.wide.u16 	%r105, %rs39, 256;
	and.b32  	%r106, %r104, 28;
	cvt.u64.u32 	%rd51, %r106;
	add.s64 	%rd52, %rd2, %rd51;
	ld.local.u32 	%r107, [%rd52];
	or.b32  	%r108, %r105, %r107;
	st.local.u32 	[%rd52], %r108;
	add.s32 	%r109, %r670, 2;
	ld.u8 	%r110, [%rd49+2];
	shl.b32 	%r111, %r110, 16;
	and.b32  	%r112, %r109, 28;
	cvt.u64.u32 	%rd53, %r112;
	add.s64 	%rd54, %rd2, %rd53;
	ld.local.u32 	%r113, [%rd54];
	or.b32  	%r114, %r111, %r113;
	st.local.u32 	[%rd54], %r114;
	add.s32 	%r115, %r670, 3;
	ld.u8 	%r116, [%rd49+3];
	shl.b32 	%r117, %r116, 24;
	and.b32  	%r118, %r115, 28;
	cvt.u64.u32 	%rd55, %r118;
	add.s64 	%rd56, %rd2, %rd55;
	ld.local.u32 	%r119, [%rd56];
	or.b32  	%r120, %r117, %r119;
	st.local.u32 	[%rd56], %r120;
	add.s32 	%r674, %r670, 4;
	mov.u32 	%r670, %r674;
$L__BB0_17:
	setp.eq.s32 	%p18, %r5, 0;
	@%p18 bra 	$L__BB0_20;
	shl.b32 	%r672, %r670, 3;
	cvt.u64.u32 	%rd57, %r670;
	add.s64 	%rd66, %rd42, %rd57;
	neg.s32 	%r671, %r5;
	mov.u32 	%r674, %r670;
$L__BB0_19:
	.pragma "nounroll";
	ld.u8 	%r121, [%rd66];
	and.b32  	%r122, %r672, 24;
	shl.b32 	%r123, %r121, %r122;
	and.b32  	%r124, %r674, -4;
	cvt.u64.u32 	%rd58, %r124;
	add.s64 	%rd59, %rd2, %rd58;
	ld.local.u32 	%r125, [%rd59];
	or.b32  	%r126, %r123, %r125;
	st.local.u32 	[%rd59], %r126;
	add.s32 	%r674, %r674, 1;
	add.s32 	%r672, %r672, 8;
	add.s64 	%rd66, %rd66, 1;
	add.s32 	%r671, %r671, 1;
	setp.ne.s32 	%p19, %r671, 0;
	@%p19 bra 	$L__BB0_19;
$L__BB0_20:
	cvta.to.global.u64 	%rd60, %rd16;
	shl.b32 	%r128, %r674, 3;
	and.b32  	%r129, %r128, 24;
	mov.b32 	%r130, 128;
	shl.b32 	%r131, %r130, %r129;
	and.b32  	%r132, %r674, -4;
	cvt.u64.u32 	%rd61, %r132;
	add.s64 	%rd62, %rd2, %rd61;
	ld.local.u32 	%r133, [%rd62];
	or.b32  	%r134, %r133, %r131;
	st.local.u32 	[%rd62], %r134;
	shl.b32 	%r135, %r78, 3;
	ld.local.v2.u32 	{%r136, %r137}, [%rd2];
	add.s32 	%r138, %r136, -680876937;
	shf.l.wrap.b32 	%r139, %r138, %r138, 7;
	add.s32 	%r140, %r139, -271733879;
	and.b32  	%r141, %r140, -271733879;
	sub.s32 	%r142, 271733878, %r139;
	and.b32  	%r143, %r142, -1732584194;
	or.b32  	%r144, %r141, %r143;
	add.s32 	%r145, %r137, %r144;
	add.s32 	%r146, %r145, -117830708;
	shf.l.wrap.b32 	%r147, %r146, %r146, 12;
	add.s32 	%r148, %r147, %r140;
	not.b32 	%r149, %r148;
	and.b32  	%r150, %r148, %r140;
	and.b32  	%r151, %r149, -271733879;
	or.b32  	%r152, %r151, %r150;
	ld.local.v2.u32 	{%r153, %r154}, [%rd2+8];
	add.s32 	%r155, %r153, %r152;
	add.s32 	%r156, %r155, -1126478375;
	shf.l.wrap.b32 	%r157, %r156, %r156, 17;
	add.s32 	%r158, %r157, %r148;
	and.b32  	%r159, %r158, %r148;
	not.b32 	%r160, %r158;
	and.b32  	%r161, %r140, %r160;
	or.b32  	%r162, %r159, %r161;
	add.s32 	%r163, %r154, %r162;
	add.s32 	%r164, %r163, -1316259209;
	shf.l.wrap.b32 	%r165, %r164, %r164, 22;
	add.s32 	%r166, %r165, %r158;
	and.b32  	%r167, %r166, %r158;
	not.b32 	%r168, %r166;
	and.b32  	%r169, %r148, %r168;
	or.b32  	%r170, %r167, %r169;
	ld.local.v2.u32 	{%r171, %r172}, [%rd2+16];
	add.s32 	%r173, %r139, %r171;
	add.s32 	%r174, %r173, %r170;
	add.s32 	%r175, %r174, -448152776;
	shf.l.wrap.b32 	%r176, %r175, %r175, 7;
	add.s32 	%r177, %r176, %r166;
	and.b32  	%r178, %r177, %r166;
	not.b32 	%r179, %r177;
	and.b32  	%r180, %r158, %r179;
	or.b32  	%r181, %r178, %r180;
	add.s32 	%r182, %r172, %r148;
	add.s32 	%r183, %r182, %r181;
	add.s32 	%r184, %r183, 1200080426;
	shf.l.wrap.b32 	%r185, %r184, %r184, 12;
	add.s32 	%r186, %r185, %r177;
	and.b32  	%r187, %r186, %r177;
	not.b32 	%r188, %r186;
	and.b32  	%r189, %r166, %r188;
	or.b32  	%r190, %r187, %r189;
	ld.local.v2.u32 	{%r191, %r192}, [%rd2+24];
	add.s32 	%r193, %r191, %r158;
	add.s32 	%r194, %r193, %r190;
	add.s32 	%r195, %r194, -1473231341;
	shf.l.wrap.b32 	%r196, %r195, %r195, 17;
	add.s32 	%r197, %r196, %r186;
	and.b32  	%r198, %r197, %r186;
	not.b32 	%r199, %r197;
	and.b32  	%r200, %r177, %r199;
	or.b32  	%r201, %r198, %r200;
	add.s32 	%r202, %r192, %r166;
	add.s32 	%r203, %r202, %r201;
	add.s32 	%r204, %r203, -45705983;
	shf.l.wrap.b32 	%r205, %r204, %r204, 22;
	add.s32 	%r206, %r205, %r197;
	and.b32  	%r207, %r206, %r197;
	not.b32 	%r208, %r206;
	and.b32  	%r209, %r186, %r208;
	or.b32  	%r210, %r207, %r209;
	ld.local.v2.u32 	{%r211, %r212}, [%rd2+32];
	add.s32 	%r213, %r211, %r177;
	add.s32 	%r214, %r213, %r210;
	add.s32 	%r215, %r214, 1770035416;
	shf.l.wrap.b32 	%r216, %r215, %r215, 7;
	add.s32 	%r217, %r216, %r206;
	and.b32  	%r218, %r217, %r206;
	not.b32 	%r219, %r217;
	and.b32  	%r220, %r197, %r219;
	or.b32  	%r221, %r218, %r220;
	add.s32 	%r222, %r212, %r186;
	add.s32 	%r223, %r222, %r221;
	add.s32 	%r224, %r223, -1958414417;
	shf.l.wrap.b32 	%r225, %r224, %r224, 12;
	add.s32 	%r226, %r225, %r217;
	and.b32  	%r227, %r226, %r217;
	not.b32 	%r228, %r226;
	and.b32  	%r229, %r206, %r228;
	or.b32  	%r230, %r227, %r229;
	ld.local.v2.u32 	{%r231, %r232}, [%rd2+40];
	add.s32 	%r233, %r231, %r197;
	add.s32 	%r234, %r233, %r230;
	add.s32 	%r235, %r234, -42063;
	shf.l.wrap.b32 	%r236, %r235, %r235, 17;
	add.s32 	%r237, %r236, %r226;
	and.b32  	%r238, %r237, %r226;
	not.b32 	%r239, %r237;
	and.b32  	%r240, %r217, %r239;
	or.b32  	%r241, %r238, %r240;
	add.s32 	%r242, %r232, %r206;
	add.s32 	%r243, %r242, %r241;
	add.s32 	%r244, %r243, -1990404162;
	shf.l.wrap.b32 	%r245, %r244, %r244, 22;
	add.s32 	%r246, %r245, %r237;
	and.b32  	%r247, %r246, %r237;
	not.b32 	%r248, %r246;
	and.b32  	%r249, %r226, %r248;
	or.b32  	%r250, %r247, %r249;
	ld.local.v2.u32 	{%r251, %r252}, [%rd2+48];
	add.s32 	%r253, %r251, %r217;
	add.s32 	%r254, %r253, %r250;
	add.s32 	%r255, %r254, 1804603682;
	shf.l.wrap.b32 	%r256, %r255, %r255, 7;
	add.s32 	%r257, %r256, %r246;
	and.b32  	%r258, %r257, %r246;
	not.b32 	%r259, %r257;
	and.b32  	%r260, %r237, %r259;
	or.b32  	%r261, %r258, %r260;
	add.s32 	%r262, %r252, %r226;
	add.s32 	%r263, %r262, %r261;
	add.s32 	%r264, %r263, -40341101;
	shf.l.wrap.b32 	%r265, %r264, %r264, 12;
	add.s32 	%r266, %r265, %r257;
	and.b32  	%r267, %r266, %r257;
	not.b32 	%r268, %r266;
	and.b32  	%r269, %r246, %r268;
	or.b32  	%r270, %r267, %r269;
	add.s32 	%r271, %r135, %r237;
	add.s32 	%r272, %r271, %r270;
	add.s32 	%r273, %r272, -1502002290;
	shf.l.wrap.b32 	%r274, %r273, %r273, 17;
	add.s32 	%r275, %r274, %r266;
	and.b32  	%r276, %r275, %r266;
	not.b32 	%r277, %r275;
	and.b32  	%r278, %r257, %r277;
	or.b32  	%r279, %r276, %r278;
	add.s32 	%r280, %r246, %r279;
	add.s32 	%r281, %r280, 1236535329;
	shf.l.wrap.b32 	%r282, %r281, %r281, 22;
	add.s32 	%r283, %r282, %r275;
	and.b32  	%r284, %r283, %r266;
	and.b32  	%r285, %r275, %r268;
	or.b32  	%r286, %r284, %r285;
	add.s32 	%r287, %r137, %r257;
	add.s32 	%r288, %r287, %r286;
	add.s32 	%r289, %r288, -165796510;
	shf.l.wrap.b32 	%r290, %r289, %r289, 5;
	add.s32 	%r291, %r290, %r283;
	and.b32  	%r292, %r291, %r275;
	and.b32  	%r293, %r283, %r277;
	or.b32  	%r294, %r292, %r293;
	add.s32 	%r295, %r191, %r266;
	add.s32 	%r296, %r295, %r294;
	add.s32 	%r297, %r296, -1069501632;
	shf.l.wrap.b32 	%r298, %r297, %r297, 9;
	add.s32 	%r299, %r298, %r291;
	and.b32  	%r300, %r299, %r283;
	not.b32 	%r301, %r283;
	and.b32  	%r302, %r291, %r301;
	or.b32  	%r303, %r300, %r302;
	add.s32 	%r304, %r232, %r275;
	add.s32 	%r305, %r304, %r303;
	add.s32 	%r306, %r305, 643717713;
	shf.l.wrap.b32 	%r307, %r306, %r306, 14;
	add.s32 	%r308, %r307, %r299;
	and.b32  	%r309, %r308, %r291;
	not.b32 	%r310, %r291;
	and.b32  	%r311, %r299, %r310;
	or.b32  	%r312, %r309, %r311;
	add.s32 	%r313, %r136, %r283;
	add.s32 	%r314, %r313, %r312;
	add.s32 	%r315, %r314, -373897302;
	shf.l.wrap.b32 	%r316, %r315, %r315, 20;
	add.s32 	%r317, %r316, %r308;
	and.b32  	%r318, %r317, %r299;
	not.b32 	%r319, %r299;
	and.b32  	%r320, %r308, %r319;
	or.b32  	%r321, %r318, %r320;
	add.s32 	%r322, %r172, %r291;
	add.s32 	%r323, %r322, %r321;
	add.s32 	%r324, %r323, -701558691;
	shf.l.wrap.b32 	%r325, %r324, %r324, 5;
	add.s32 	%r326, %r325, %r317;
	and.b32  	%r327, %r326, %r308;
	not.b32 	%r328, %r308;
	and.b32  	%r329, %r317, %r328;
	or.b32  	%r330, %r327, %r329;
	add.s32 	%r331, %r231, %r299;
	add.s32 	%r332, %r331, %r330;
	add.s32 	%r333, %r332, 38016083;
	shf.l.wrap.b32 	%r334, %r333, %r333, 9;
	add.s32 	%r335, %r334, %r326;
	and.b32  	%r336, %r335, %r317;
	not.b32 	%r337, %r317;
	and.b32  	%r338, %r326, %r337;
	or.b32  	%r339, %r336, %r338;
	add.s32 	%r340, %r308, %r339;
	add.s32 	%r341, %r340, -660478335;
	shf.l.wrap.b32 	%r342, %r341, %r341, 14;
	add.s32 	%r343, %r342, %r335;
	and.b32  	%r344, %r343, %r326;
	not.b32 	%r345, %r326;
	and.b32  	%r346, %r335, %r345;
	or.b32  	%r347, %r344, %r346;
	add.s32 	%r348, %r171, %r317;
	add.s32 	%r349, %r348, %r347;
	add.s32 	%r350, %r349, -405537848;
	shf.l.wrap.b32 	%r351, %r350, %r350, 20;
	add.s32 	%r352, %r351, %r343;
	and.b32  	%r353, %r352, %r335;
	not.b32 	%r354, %r335;
	and.b32  	%r355, %r343, %r354;
	or.b32  	%r356, %r353, %r355;
	add.s32 	%r357, %r212, %r326;
	add.s32 	%r358, %r357, %r356;
	add.s32 	%r359, %r358, 568446438;
	shf.l.wrap.b32 	%r360, %r359, %r359, 5;
	add.s32 	%r361, %r360, %r352;
	and.b32  	%r362, %r361, %r343;
	not.b32 	%r363, %r343;
	and.b32  	%r364, %r352, %r363;
	or.b32  	%r365, %r362, %r364;
	add.s32 	%r366, %r135, %r335;
	add.s32 	%r367, %r366, %r365;
	add.s32 	%r368, %r367, -1019803690;
	shf.l.wrap.b32 	%r369, %r368, %r368, 9;
	add.s32 	%r370, %r369, %r361;
	and.b32  	%r371, %r370, %r352;
	not.b32 	%r372, %r352;
	and.b32  	%r373, %r361, %r372;
	or.b32  	%r374, %r371, %r373;
	add.s32 	%r375, %r154, %r343;
	add.s32 	%r376, %r375, %r374;
	add.s32 	%r377, %r376, -187363961;
	shf.l.wrap.b32 	%r378, %r377, %r377, 14;
	add.s32 	%r379, %r378, %r370;
	and.b32  	%r380, %r379, %r361;
	not.b32 	%r381, %r361;
	and.b32  	%r382, %r370, %r381;
	or.b32  	%r383, %r380, %r382;
	add.s32 	%r384, %r211, %r352;
	add.s32 	%r385, %r384, %r383;
	add.s32 	%r386, %r385, 1163531501;
	shf.l.wrap.b32 	%r387, %r386, %r386, 20;
	add.s32 	%r388, %r387, %r379;
	and.b32  	%r389, %r388, %r370;
	not.b32 	%r390, %r370;
	and.b32  	%r391, %r379, %r390;
	or.b32  	%r392, %r389, %r391;
	add.s32 	%r393, %r252, %r361;
	add.s32 	%r394, %r393, %r392;
	add.s32 	%r395, %r394, -1444681467;
	shf.l.wrap.b32 	%r396, %r395, %r395, 5;
	add.s32 	%r397, %r396, %r388;
	and.b32  	%r398, %r397, %r379;
	not.b32 	%r399, %r379;
	and.b32  	%r400, %r388, %r399;
	or.b32  	%r401, %r398, %r400;
	add.s32 	%r402, %r153, %r370;
	add.s32 	%r403, %r402, %r401;
	add.s32 	%r404, %r403, -51403784;
	shf.l.wrap.b32 	%r405, %r404, %r404, 9;
	add.s32 	%r406, %r405, %r397;
	and.b32  	%r407, %r406, %r388;
	not.b32 	%r408, %r388;
	and.b32  	%r409, %r397, %r408;
	or.b32  	%r410, %r407, %r409;
	add.s32 	%r411, %r192, %r379;
	add.s32 	%r412, %r411, %r410;
	add.s32 	%r413, %r412, 1735328473;
	shf.l.wrap.b32 	%r414, %r413, %r413, 14;
	add.s32 	%r415, %r414, %r406;
	and.b32  	%r416, %r415, %r397;
	not.b32 	%r417, %r397;
	and.b32  	%r418, %r406, %r417;
	or.b32  	%r419, %r416, %r418;
	add.s32 	%r420, %r251, %r388;
	add.s32 	%r421, %r420, %r419;
	add.s32 	%r422, %r421, -1926607734;
	shf.l.wrap.b32 	%r423, %r422, %r422, 20;
	add.s32 	%r424, %r423, %r415;
	xor.b32  	%r425, %r415, %r406;
	xor.b32  	%r426, %r425, %r424;
	add.s32 	%r427, %r172, %r397;
	add.s32 	%r428, %r427, %r426;
	add.s32 	%r429, %r428, -378558;
	shf.l.wrap.b32 	%r430, %r429, %r429, 4;
	add.s32 	%r431, %r430, %r424;
	xor.b32  	%r432, %r424, %r415;
	xor.b32  	%r433, %r432, %r431;
	add.s32 	%r434, %r211, %r406;
	add.s32 	%r435, %r434, %r433;
	add.s32 	%r436, %r435, -2022574463;
	shf.l.wrap.b32 	%r437, %r436, %r436, 11;
	add.s32 	%r438, %r437, %r431;
	xor.b32  	%r439, %r431, %r424;
	xor.b32  	%r440, %r439, %r438;
	add.s32 	%r441, %r232, %r415;
	add.s32 	%r442, %r441, %r440;
	add.s32 	%r443, %r442, 1839030562;
	shf.l.wrap.b32 	%r444, %r443, %r443, 16;
	add.s32 	%r445, %r444, %r438;
	xor.b32  	%r446, %r438, %r431;
	xor.b32  	%r447, %r446, %r445;
	add.s32 	%r448, %r135, %r424;
	add.s32 	%r449, %r448, %r447;
	add.s32 	%r450, %r449, -35309556;
	shf.l.wrap.b32 	%r451, %r450, %r450, 23;
	add.s32 	%r452, %r451, %r445;
	xor.b32  	%r453, %r445, %r438;
	xor.b32  	%r454, %r453, %r452;
	add.s32 	%r455, %r137, %r431;
	add.s32 	%r456, %r455, %r454;
	add.s32 	%r457, %r456, -1530992060;
	shf.l.wrap.b32 	%r458, %r457, %r457, 4;
	add.s32 	%r459, %r458, %r452;
	xor.b32  	%r460, %r452, %r445;
	xor.b32  	%r461, %r460, %r459;
	add.s32 	%r462, %r171, %r438;
	add.s32 	%r463, %r462, %r461;
	add.s32 	%r464, %r463, 1272893353;
	shf.l.wrap.b32 	%r465, %r464, %r464, 11;
	add.s32 	%r466, %r465, %r459;
	xor.b32  	%r467, %r459, %r452;
	xor.b32  	%r468, %r467, %r466;
	add.s32 	%r469, %r192, %r445;
	add.s32 	%r470, %r469, %r468;
	add.s32 	%r471, %r470, -155497632;
	shf.l.wrap.b32 	%r472, %r471, %r471, 16;
	add.s32 	%r473, %r472, %r466;
	xor.b32  	%r474, %r466, %r459;
	xor.b32  	%r475, %r474, %r473;
	add.s32 	%r476, %r231, %r452;
	add.s32 	%r477, %r476, %r475;
	add.s32 	%r478, %r477, -1094730640;
	shf.l.wrap.b32 	%r479, %r478, %r478, 23;
	add.s32 	%r480, %r479, %r473;
	xor.b32  	%r481, %r473, %r466;
	xor.b32  	%r482, %r481, %r480;
	add.s32 	%r483, %r252, %r459;
	add.s32 	%r484, %r483, %r482;
	add.s32 	%r485, %r484, 681279174;
	shf.l.wrap.b32 	%r486, %r485, %r485, 4;
	add.s32 	%r487, %r486, %r480;
	xor.b32  	%r488, %r480, %r473;
	xor.b32  	%r489, %r488, %r487;
	add.s32 	%r490, %r136, %r466;
	add.s32 	%r491, %r490, %r489;
	add.s32 	%r492, %r491, -358537222;
	shf.l.wrap.b32 	%r493, %r492, %r492, 11;
	add.s32 	%r494, %r493, %r487;
	xor.b32  	%r495, %r487, %r480;
	xor.b32  	%r496, %r495, %r494;
	add.s32 	%r497, %r154, %r473;
	add.s32 	%r498, %r497, %r496;
	add.s32 	%r499, %r498, -722521979;
	shf.l.wrap.b32 	%r500, %r499, %r499, 16;
	add.s32 	%r501, %r500, %r494;
	xor.b32  	%r502, %r494, %r487;
	xor.b32  	%r503, %r502, %r501;
	add.s32 	%r504, %r191, %r480;
	add.s32 	%r505, %r504, %r503;
	add.s32 	%r506, %r505, 76029189;
	shf.l.wrap.b32 	%r507, %r506, %r506, 23;
	add.s32 	%r508, %r507, %r501;
	xor.b32  	%r509, %r501, %r494;
	xor.b32  	%r510, %r509, %r508;
	add.s32 	%r511, %r212, %r487;
	add.s32 	%r512, %r511, %r510;
	add.s32 	%r513, %r512, -640364487;
	shf.l.wrap.b32 	%r514, %r513, %r513, 4;
	add.s32 	%r515, %r514, %r508;
	xor.b32  	%r516, %r508, %r501;
	xor.b32  	%r517, %r516, %r515;
	add.s32 	%r518, %r251, %r494;
	add.s32 	%r519, %r518, %r517;
	add.s32 	%r520, %r519, -421815835;
	shf.l.wrap.b32 	%r521, %r520, %r520, 11;
	add.s32 	%r522, %r521, %r515;
	xor.b32  	%r523, %r515, %r508;
	xor.b32  	%r524, %r523, %r522;
	add.s32 	%r525, %r501, %r524;
	add.s32 	%r526, %r525, 530742520;
	shf.l.wrap.b32 	%r527, %r526, %r526, 16;
	add.s32 	%r528, %r527, %r522;
	xor.b32  	%r529, %r522, %r515;
	xor.b32  	%r530, %r529, %r528;
	add.s32 	%r531, %r153, %r508;
	add.s32 	%r532, %r531, %r530;
	add.s32 	%r533, %r532, -995338651;
	shf.l.wrap.b32 	%r534, %r533, %r533, 23;
	add.s32 	%r535, %r534, %r528;
	not.b32 	%r536, %r522;
	or.b32  	%r537, %r535, %r536;
	xor.b32  	%r538, %r537, %r528;
	add.s32 	%r539, %r136, %r515;
	add.s32 	%r540, %r539, %r538;
	add.s32 	%r541, %r540, -198630844;
	shf.l.wrap.b32 	%r542, %r541, %r541, 6;
	add.s32 	%r543, %r542, %r535;
	not.b32 	%r544, %r528;
	or.b32  	%r545, %r543, %r544;
	xor.b32  	%r546, %r545, %r535;
	add.s32 	%r547, %r192, %r522;
	add.s32 	%r548, %r547, %r546;
	add.s32 	%r549, %r548, 1126891415;
	shf.l.wrap.b32 	%r550, %r549, %r549, 10;
	add.s32 	%r551, %r550, %r543;
	not.b32 	%r552, %r535;
	or.b32  	%r553, %r551, %r552;
	xor.b32  	%r554, %r553, %r543;
	add.s32 	%r555, %r135, %r528;
	add.s32 	%r556, %r555, %r554;
	add.s32 	%r557, %r556, -1416354905;
	shf.l.wrap.b32 	%r558, %r557, %r557, 15;
	add.s32 	%r559, %r558, %r551;
	not.b32 	%r560, %r543;
	or.b32  	%r561, %r559, %r560;
	xor.b32  	%r562, %r561, %r551;
	add.s32 	%r563, %r172, %r535;
	add.s32 	%r564, %r563, %r562;
	add.s32 	%r565, %r564, -57434055;
	shf.l.wrap.b32 	%r566, %r565, %r565, 21;
	add.s32 	%r567, %r566, %r559;
	not.b32 	%r568, %r551;
	or.b32  	%r569, %r567, %r568;
	xor.b32  	%r570, %r569, %r559;
	add.s32 	%r571, %r251, %r543;
	add.s32 	%r572, %r571, %r570;
	add.s32 	%r573, %r572, 1700485571;
	shf.l.wrap.b32 	%r574, %r573, %r573, 6;
	add.s32 	%r575, %r574, %r567;
	not.b32 	%r576, %r559;
	or.b32  	%r577, %r575, %r576;
	xor.b32  	%r578, %r577, %r567;
	add.s32 	%r579, %r154, %r551;
	add.s32 	%r580, %r579, %r578;
	add.s32 	%r581, %r580, -1894986606;
	shf.l.wrap.b32 	%r582, %r581, %r581, 10;
	add.s32 	%r583, %r582, %r575;
	not.b32 	%r584, %r567;
	or.b32  	%r585, %r583, %r584;
	xor.b32  	%r586, %r585, %r575;
	add.s32 	%r587, %r231, %r559;
	add.s32 	%r588, %r587, %r586;
	add.s32 	%r589, %r588, -1051523;
	shf.l.wrap.b32 	%r590, %r589, %r589, 15;
	add.s32 	%r591, %r590, %r583;
	not.b32 	%r592, %r575;
	or.b32  	%r593, %r591, %r592;
	xor.b32  	%r594, %r593, %r583;
	add.s32 	%r595, %r137, %r567;
	add.s32 	%r596, %r595, %r594;
	add.s32 	%r597, %r596, -2054922799;
	shf.l.wrap.b32 	%r598, %r597, %r597, 21;
	add.s32 	%r599, %r598, %r591;
	not.b32 	%r600, %r583;
	or.b32  	%r601, %r599, %r600;
	xor.b32  	%r602, %r601, %r591;
	add.s32 	%r603, %r211, %r575;
	add.s32 	%r604, %r603, %r602;
	add.s32 	%r605, %r604, 1873313359;
	shf.l.wrap.b32 	%r606, %r605, %r605, 6;
	add.s32 	%r607, %r606, %r599;
	not.b32 	%r608, %r591;
	or.b32  	%r609, %r607, %r608;
	xor.b32  	%r610, %r609, %r599;
	add.s32 	%r611, %r583, %r610;
	add.s32 	%r612, %r611, -30611744;
	shf.l.wrap.b32 	%r613, %r612, %r612, 10;
	add.s32 	%r614, %r613, %r607;
	not.b32 	%r615, %r599;
	or.b32  	%r616, %r614, %r615;
	xor.b32  	%r617, %r616, %r607;
	add.s32 	%r618, %r191, %r591;
	add.s32 	%r619, %r618, %r617;
	add.s32 	%r620, %r619, -1560198380;
	shf.l.wrap.b32 	%r621, %r620, %r620, 15;
	add.s32 	%r622, %r621, %r614;
	not.b32 	%r623, %r607;
	or.b32  	%r624, %r622, %r623;
	xor.b32  	%r625, %r624, %r614;
	add.s32 	%r626, %r252, %r599;
	add.s32 	%r627, %r626, %r625;
	add.s32 	%r628, %r627, 1309151649;
	shf.l.wrap.b32 	%r629, %r628, %r628, 21;
	add.s32 	%r630, %r629, %r622;
	not.b32 	%r631, %r614;
	or.b32  	%r632, %r630, %r631;
	xor.b32  	%r633, %r632, %r622;
	add.s32 	%r634, %r171, %r607;
	add.s32 	%r635, %r634, %r633;
	add.s32 	%r636, %r635, -145523070;
	shf.l.wrap.b32 	%r637, %r636, %r636, 6;
	add.s32 	%r638, %r637, %r630;
	not.b32 	%r639, %r622;
	or.b32  	%r640, %r638, %r639;
	xor.b32  	%r641, %r640, %r630;
	add.s32 	%r642, %r232, %r614;
	add.s32 	%r643, %r642, %r641;
	add.s32 	%r644, %r643, -1120210379;
	shf.l.wrap.b32 	%r645, %r644, %r644, 10;
	add.s32 	%r646, %r645, %r638;
	not.b32 	%r647, %r630;
	or.b32  	%r648, %r646, %r647;
	xor.b32  	%r649, %r648, %r638;
	add.s32 	%r650, %r153, %r622;
	add.s32 	%r651, %r650, %r649;
	add.s32 	%r652, %r651, 718787259;
	shf.l.wrap.b32 	%r653, %r652, %r652, 15;
	add.s32 	%r654, %r653, %r646;
	not.b32 	%r655, %r638;
	or.b32  	%r656, %r654, %r655;
	xor.b32  	%r657, %r656, %r646;
	add.s32 	%r658, %r212, %r630;
	add.s32 	%r659, %r658, %r657;
	add.s32 	%r660, %r659, -343485551;
	shf.l.wrap.b32 	%r661, %r660, %r660, 21;
	add.s32 	%r662, %r638, 1732584193;
	add.s32 	%r663, %r654, %r661;
	add.s32 	%r664, %r663, -271733879;
	add.s32 	%r665, %r654, -1732584194;
	add.s32 	%r666, %r646, 271733878;
	st.global.u32 	[%rd60], %r662;
	st.global.u32 	[%rd60+4], %r664;
	st.global.u32 	[%rd60+8], %r665;
	st.global.u32 	[%rd60+12], %r666;
	ret;

}


// ===== COMPILED SASS (sm_100) =====

	.target	sm_100

	.elftype	@"ET_EXEC"


//--------------------- .note.nv.tkinfo           --------------------------
	.section	.note.nv.tkinfo,"",@"SHT_NOTE"
	.sectionflags	@"SHF_NOTE_NV_TKINFO"
	.tkinfo
        /*0018*/ 	.word	0x00000002
        /*0030*/ 	.string	""
        /*0030*/ 	.string	"ptxas"
        /*0030*/ 	.string	"Cuda compilation tools, release 13.0, V13.0.88"
        /*0030*/ 	.string	"Build cuda_13.0.r13.0/compiler.36424714_0"
        /*0030*/ 	.string	"-arch sm_100 -m 64 "



//--------------------- .note.nv.cuinfo           --------------------------
	.section	.note.nv.cuinfo,"",@"SHT_NOTE"
	.sectionflags	@"SHF_NOTE_NV_CUINFO"
        /*0018*/ 	.short	0x0002
        /*001a*/ 	.short	0x0064
        /*001c*/ 	.short	0x0082
	.zero		2


//--------------------- .nv.info                  --------------------------
	.section	.nv.info,"",@"SHT_CUDA_INFO"
	.align	4


	//----- nvinfo : EIATTR_REGCOUNT
	.align		4
        /*0000*/ 	.byte	0x04, 0x2f
        /*0002*/ 	.short	(.L_16 - .L_15)
	.align		4
.L_15:
        /*0004*/ 	.word	index@(_Z7getNextPhPj)
        /*0008*/ 	.word	0x0000001a


	//----- nvinfo : EIATTR_FRAME_SIZE
	.align		4
.L_16:
        /*000c*/ 	.byte	0x04, 0x11
        /*000e*/ 	.short	(.L_18 - .L_17)
	.align		4
.L_17:
        /*0010*/ 	.word	index@(_Z7getNextPhPj)
        /*0014*/ 	.word	0x00000038


	//----- nvinfo : EIATTR_MIN_STACK_SIZE
	.align		4
.L_18:
        /*0018*/ 	.byte	0x04, 0x12
        /*001a*/ 	.short	(.L_20 - .L_19)
	.align		4
.L_19:
        /*001c*/ 	.word	index@(_Z7getNextPhPj)
        /*0020*/ 	.word	0x00000038
.L_20:


//--------------------- .nv.compat                --------------------------
	.section	.nv.compat,"",@"SHT_CUDA_COMPAT_INFO"
	.align	4
        /*0000*/ 	.byte	0x02, 0x09, 0x00, 0x00, 0x02, 0x02, 0x01, 0x00, 0x02, 0x05, 0x05, 0x00, 0x03, 0x07, 0x01, 0x01
        /*0010*/ 	.byte	0x02, 0x03, 0x00, 0x00, 0x02, 0x06, 0x01, 0x00, 0x04, 0x0b, 0x08, 0x00, 0x09, 0x00, 0x00, 0x00
        /*0020*/ 	.byte	0x00, 0x00, 0x00, 0x00


//--------------------- .nv.info._Z7getNextPhPj   --------------------------
	.section	.nv.info._Z7getNextPhPj,"",@"SHT_CUDA_INFO"
	.sectionflags	@""
	.align	4


	//----- nvinfo : EIATTR_CUDA_API_VERSION
	.align		4
        /*0000*/ 	.byte	0x04, 0x37
        /*0002*/ 	.short	(.L_22 - .L_21)
.L_21:
        /*0004*/ 	.word	0x00000082


	//----- nvinfo : EIATTR_KPARAM_INFO
	.align		4
.L_22:
        /*0008*/ 	.byte	0x04, 0x17
        /*000a*/ 	.short	(.L_24 - .L_23)
.L_23:
        /*000c*/ 	.word	0x00000000
        /*0010*/ 	.short	0x0001
        /*0012*/ 	.short	0x0008
        /*0014*/ 	.byte	0x00, 0xf5, 0x21, 0x00


	//----- nvinfo : EIATTR_KPARAM_INFO
	.align		4
.L_24:
        /*0018*/ 	.byte	0x04, 0x17
        /*001a*/ 	.short	(.L_26 - .L_25)
.L_25:
        /*001c*/ 	.word	0x00000000
        /*0020*/ 	.short	0x0000
        /*0022*/ 	.short	0x0000
        /*0024*/ 	.byte	0x00, 0xf5, 0x21, 0x00


	//----- nvinfo : EIATTR_SPARSE_MMA_MASK
	.align		4
.L_26:
        /*0028*/ 	.byte	0x03, 0x50
        /*002a*/ 	.short	0x0000


	//----- nvinfo : EIATTR_MAXREG_COUNT
	.align		4
        /*002c*/ 	.byte	0x03, 0x1b
        /*002e*/ 	.short	0x00ff


	//----- nvinfo : EIATTR_EXTERNS
	.align		4
        /*0030*/ 	.byte	0x04, 0x0f
        /*0032*/ 	.short	(.L_28 - .L_27)


	//   ....[0]....
	.align		4
.L_27:
        /*0034*/ 	.word	index@(malloc)


	//----- nvinfo : EIATTR_MERCURY_ISA_VERSION
	.align		4
.L_28:
        /*0038*/ 	.byte	0x03, 0x5f
        /*003a*/ 	.short	0x0101


	//----- nvinfo : EIATTR_VRC_CTA_INIT_COUNT
	.align		4
        /*003c*/ 	.byte	0x02, 0x4a
	.zero		1
	.zero		1


	//----- nvinfo : EIATTR_SYSCALL_OFFSETS
	.align		4
        /*0040*/ 	.byte	0x04, 0x46
        /*0042*/ 	.short	(.L_30 - .L_29)


	//   ....[0]....
.L_29:
        /*0044*/ 	.word	0x000000a0


	//   ....[1]....
        /*0048*/ 	.word	0x000008d0


	//----- nvinfo : EIATTR_EXIT_INSTR_OFFSETS
	.align		4
.L_30:
        /*004c*/ 	.byte	0x04, 0x1c
        /*004e*/ 	.short	(.L_32 - .L_31)


	//   ....[0]....
.L_31:
        /*0050*/ 	.word	0x000024d0


	//----- nvinfo : EIATTR_CRS_STACK_SIZE
	.align		4
.L_32:
        /*0054*/ 	.byte	0x04, 0x1e
        /*0056*/ 	.short	(.L_34 - .L_33)
.L_33:
        /*0058*/ 	.word	0x00000000


	//----- nvinfo : EIATTR_CBANK_PARAM_SIZE
	.align		4
.L_34:
        /*005c*/ 	.byte	0x03, 0x19
        /*005e*/ 	.short	0x0010


	//----- nvinfo : EIATTR_PARAM_CBANK
	.align		4
        /*0060*/ 	.byte	0x04, 0x0a
        /*0062*/ 	.short	(.L_36 - .L_35)
	.align		4
.L_35:
        /*0064*/ 	.word	index@(.nv.constant0._Z7getNextPhPj)
        /*0068*/ 	.short	0x0380
        /*006a*/ 	.short	0x0010


	//----- nvinfo : EIATTR_SW_WAR
	.align		4
.L_36:
        /*006c*/ 	.byte	0x04, 0x36
        /*006e*/ 	.short	(.L_38 - .L_37)
.L_37:
        /*0070*/ 	.word	0x00000008
.L_38:


//--------------------- .nv.callgraph             --------------------------
	.section	.nv.callgraph,"",@"SHT_CUDA_CALLGRAPH"
	.align	4
	.sectionentsize	8
	.align		4
        /*0000*/ 	.word	0x00000000
	.align		4
        /*0004*/ 	.word	0xffffffff
	.align		4
        /*0008*/ 	.word	index@(_Z7getNextPhPj)
	.align		4
        /*000c*/ 	.word	index@(malloc)
	.align		4
        /*0010*/ 	.word	0x00000000
	.align		4
        /*0014*/ 	.word	0xfffffffe
	.align		4
        /*0018*/ 	.word	0x00000000
	.align		4
        /*001c*/ 	.word	0xfffffffd
	.align		4
        /*0020*/ 	.word	0x00000000
	.align		4
        /*0024*/ 	.word	0xfffffffc


//--------------------- .nv.constant4             --------------------------
	.section	.nv.constant4,"a",@progbits
	.align	8
	.align		8
.nv.constant4:
        /*0000*/ 	.dword	malloc
	.align		8
        /*0008*/ 	.dword	precalc_xorwow_matrix
	.align		8
        /*0010*/ 	.dword	precalc_xorwow_offset_matrix
	.align		8
        /*0018*/ 	.dword	mrg32k3aM1
	.align		8
        /*0020*/ 	.dword	mrg32k3aM2
	.align		8
        /*0028*/ 	.dword	mrg32k3aM1SubSeq
	.align		8
        /*0030*/ 	.dword	mrg32k3aM2SubSeq
	.align		8
        /*0038*/ 	.dword	mrg32k3aM1Seq
	.align		8
        /*0040*/ 	.dword	mrg32k3aM2Seq
	.align		8
        /*0048*/ 	.dword	allowed_characters
	.align		8
        /*0050*/ 	.dword	alphabet_length
	.align		8
        /*0058*/ 	.dword	salt
	.align		8
        /*0060*/ 	.dword	saltlen
	.align		8
        /*0068*/ 	.dword	MAX_UNHASHED_LEN
	.align		8
        /*0070*/ 	.dword	_ZZ7getNextPhPjE6offset


//--------------------- .nv.constant3             --------------------------
	.section	.nv.constant3,"a",@progbits
	.align	8
.nv.constant3:
	.type		__cr_lgamma_table,@object
	.size		__cr_lgamma_table,(.L_8 - __cr_lgamma_table)
__cr_lgamma_table:
        /*0000*/ 	.byte	0x00, 0x00, 0x00, 0x00, 0x00, 0x00, 0x00, 0x00, 0x00, 0x00, 0x00, 0x00, 0x00, 0x00, 0x00, 0x00
        /*0010*/ 	.byte	0xef, 0x39, 0xfa, 0xfe, 0x42, 0x2e, 0xe6, 0x3f, 0x02, 0x20, 0x2a, 0xfa, 0x0b, 0xab, 0xfc, 0x3f
        /*0020*/ 	.byte	0xf9, 0x2c, 0x92, 0x7c, 0xa7, 0x6c, 0x09, 0x40, 0xc9, 0x79, 0x44, 0x3c, 0x64, 0x26, 0x13, 0x40
        /*0030*/ 	.byte	0xca, 0x01, 0xcf, 0x3a, 0x27, 0x51, 0x1a, 0x40, 0x30, 0xcc, 0x2d, 0xf3, 0xe1, 0x0c, 0x21, 0x40
        /*0040*/ 	.byte	0x0d, 0xb7, 0xfc, 0x82, 0x8e, 0x35, 0x25, 0x40
.L_8:


//--------------------- .text._Z7getNextPhPj      --------------------------
	.section	.text._Z7getNextPhPj,"ax",@progbits
	.align	128
        .global         _Z7getNextPhPj
        .type           _Z7getNextPhPj,@function
        .size           _Z7getNextPhPj,(.L_x_12 - _Z7getNextPhPj)
        .other          _Z7getNextPhPj,@"STO_CUDA_ENTRY STV_DEFAULT"
_Z7getNextPhPj:
.text._Z7getNextPhPj:
[----:B------:R-:W0:Y:S01]  /*0000*/  LDC R1, c[0x0][0x37c] ;  /* 0x0000df00ff017b82 */ /* 0x000e220000000800 */
[----:B------:R-:W-:Y:S01]  /*0010*/  MOV R0, 0x0 ;  /* 0x0000000000007802 */ /* 0x000fe20000000f00 */
[----:B0-----:R-:W-:Y:S01]  /*0020*/  VIADD R1, R1, 0xffffffc8 ;  /* 0xffffffc801017836 */ /* 0x001fe20000000000 */
[----:B------:R-:W0:Y:S01]  /*0030*/  LDCU.64 UR36, c[0x0][0x358] ;  /* 0x00006b00ff2477ac */ /* 0x000e220008000a00 */
[----:B------:R-:W-:-:S04]  /*0040*/  IMAD.MOV.U32 R4, RZ, RZ, 0x1b ;  /* 0x0000001bff047424 */ /* 0x000fc800078e00ff */
[----:B------:R1:W2:Y:S01]  /*0050*/  LDC.64 R2, c[0x4][R0] ;  /* 0x0100000000027b82 */ /* 0x0002a20000000a00 */
[----:B------:R-:W-:Y:S02]  /*0060*/  IMAD.MOV.U32 R5, RZ, RZ, RZ ;  /* 0x000000ffff057224 */ /* 0x000fe400078e00ff */
[----:B------:R-:W-:Y:S02]  /*0070*/  IMAD.MOV.U32 R19, RZ, RZ, RZ ;  /* 0x000000ffff137224 */ /* 0x000fe400078e00ff */
[----:B------:R-:W-:-:S07]  /*0080*/  IMAD.MOV.U32 R23, RZ, RZ, RZ ;  /* 0x000000ffff177224 */ /* 0x000fce00078e00ff */
[----:B------:R-:W-:-:S07]  /*0090*/  LEPC R20, `(.L_x_0) ;  /* 0x000000001014794e */ /* 0x000fce0000000000 */
[----:B012---:R-:W-:Y:S05]  /*00a0*/  CALL.ABS.NOINC R2 ;  /* 0x0000000002007343 */ /* 0x007fea0003c00000 */
.L_x_0:
[----:B------:R-:W-:Y:S01]  /*00b0*/  BSSY.RECONVERGENT B0, `(.L_x_1) ;  /* 0x000000d000007945 */ /* 0x000fe20003800200 */
[----:B------:R-:W-:Y:S02]  /*00c0*/  IMAD.MOV.U32 R16, RZ, RZ, R4 ;  /* 0x000000ffff107224 */ /* 0x000fe400078e0004 */
[----:B------:R-:W-:-:S07]  /*00d0*/  IMAD.MOV.U32 R17, RZ, RZ, R5 ;  /* 0x000000ffff117224 */ /* 0x000fce00078e0005 */
.L_x_2:
[----:B------:R-:W-:Y:S02]  /*00e0*/  IADD3 R2, P0, PT, R16, R19, RZ ;  /* 0x0000001310027210 */ /* 0x000fe40007f1e0ff */
[----:B------:R-:W-:-:S03]  /*00f0*/  IADD3 R0, P1, PT, R19, 0x1, RZ ;  /* 0x0000000113007810 */ /* 0x000fc60007f3e0ff */
[--C-:B------:R-:W-:Y:S01]  /*0100*/  IMAD.X R3, R17, 0x1, R23.reuse, P0 ;  /* 0x0000000111037824 */ /* 0x100fe200000e0617 */
[----:B------:R-:W-:Y:S01]  /*0110*/  ISETP.GE.U32.AND P0, PT, R19, 0x1a, PT ;  /* 0x0000001a1300780c */ /* 0x000fe20003f06070 */
[----:B------:R-:W-:Y:S02]  /*0120*/  IMAD.X R4, RZ, RZ, R23, P1 ;  /* 0x000000ffff047224 */ /* 0x000fe400008e0617 */
[----:B------:R-:W-:Y:S01]  /*0130*/  IMAD.MOV.U32 R19, RZ, RZ, R0 ;  /* 0x000000ffff137224 */ /* 0x000fe200078e0000 */
[----:B------:R0:W-:Y:S01]  /*0140*/  ST.E.U8 desc[UR36][R2.64], RZ ;  /* 0x000000ff02007985 */ /* 0x0001e2000c101124 */
[----:B------:R-:W-:Y:S01]  /*0150*/  ISETP.GE.U32.AND.EX P0, PT, R23, RZ, PT, P0 ;  /* 0x000000ff1700720c */ /* 0x000fe20003f06100 */
[----:B------:R-:W-:-:S12]  /*0160*/  IMAD.MOV.U32 R23, RZ, RZ, R4 ;  /* 0x000000ffff177224 */ /* 0x000fd800078e0004 */
[----:B0-----:R-:W-:Y:S05]  /*0170*/  @!P0 BRA `(.L_x_2) ;  /* 0xfffffffc00d88947 */ /* 0x001fea000383ffff */
[----:B------:R-:W-:Y:S05]  /*0180*/  BSYNC.RECONVERGENT B0 ;  /* 0x0000000000007941 */ /* 0x000fea0003800200 */
.L_x_1:
[----:B------:R-:W0:Y:S08]  /*0190*/  LDC.64 R10, c[0x4][0x70] ;  /* 0x01001c00ff0a7b82 */ /* 0x000e300000000a00 */
[----:B------:R-:W1:Y:S01]  /*01a0*/  LDC.64 R4, c[0x4][0x48] ;  /* 0x01001200ff047b82 */ /* 0x000e620000000a00 */
[----:B0-----:R-:W2:Y:S01]  /*01b0*/  LDG.E R0, desc[UR36][R10.64] ;  /* 0x000000240a007981 */ /* 0x001ea2000c1e1900 */
[----:B------:R-:W-:-:S02]  /*01c0*/  IMAD.MOV.U32 R6, RZ, RZ, RZ ;  /* 0x000000ffff067224 */ /* 0x000fc400078e00ff */
[----:B--2---:R-:W-:-:S04]  /*01d0*/  VIADD R7, R0, 0x1 ;  /* 0x0000000100077836 */ /* 0x004fc80000000000 */
[----:B------:R-:W-:-:S05]  /*01e0*/  IMAD.HI R8, R7, -0x7df7df7d, R6 ;  /* 0x8208208307087827 */ /* 0x000fca00078e0206 */
[----:B------:R-:W-:-:S04]  /*01f0*/  SHF.R.U32.HI R9, RZ, 0x1f, R8 ;  /* 0x0000001fff097819 */ /* 0x000fc80000011608 */
[----:B------:R-:W-:-:S05]  /*0200*/  LEA.HI.SX32 R9, R8, R9, 0x1b ;  /* 0x0000000908097211 */ /* 0x000fca00078fdaff */
[----:B------:R-:W-:-:S05]  /*0210*/  IMAD R2, R9, -0x3f, R7 ;  /* 0xffffffc109027824 */ /* 0x000fca00078e0207 */
[----:B-1----:R-:W-:-:S04]  /*0220*/  IADD3 R12, P0, PT, R2, R4, RZ ;  /* 0x00000004020c7210 */ /* 0x002fc80007f1e0ff */
[----:B------:R-:W-:-:S06]  /*0230*/  LEA.HI.X.SX32 R13, R2, R5, 0x1, P0 ;  /* 0x00000005020d7211 */ /* 0x000fcc00000f0eff */
[----:B------:R-:W2:Y:S01]  /*0240*/  LDG.E.U8.CONSTANT R13, desc[UR36][R12.64] ;  /* 0x000000240c0d7981 */ /* 0x000ea2000c1e9100 */
[----:B------:R-:W-:Y:S01]  /*0250*/  VIADD R0, R0, 0x3f ;  /* 0x0000003f00007836 */ /* 0x000fe20000000000 */
[----:B------:R-:W-:Y:S01]  /*0260*/  PLOP3.LUT P1, PT, PT, PT, PT, 0x80, 0x8 ;  /* 0x000000000008781c */ /* 0x000fe20003f2f070 */
[----:B------:R-:W-:Y:S01]  /*0270*/  IMAD.MOV.U32 R2, RZ, RZ, 0x5 ;  /* 0x00000005ff027424 */ /* 0x000fe200078e00ff */
[----:B------:R0:W-:Y:S02]  /*0280*/  STG.E desc[UR36][R10.64], R7 ;  /* 0x000000070a007986 */ /* 0x0001e4000c101924 */
[----:B------:R-:W-:Y:S02]  /*0290*/  ISETP.GE.U32.AND P0, PT, R0, 0x7d, PT ;  /* 0x0000007d0000780c */ /* 0x000fe40003f06070 */
[----:B------:R-:W-:Y:S01]  /*02a0*/  P2R R18, PR, RZ, 0x2 ;  /* 0x00000002ff127803 */ /* 0x000fe20000000000 */
[----:B--2---:R0:W-:Y:S10]  /*02b0*/  ST.E.U8 desc[UR36][R16.64], R13 ;  /* 0x0000000d10007985 */ /* 0x0041f4000c101124 */
[----:B------:R-:W-:Y:S05]  /*02c0*/  @!P0 BRA `(.L_x_3) ;  /* 0x00000004006c8947 */ /* 0x000fea0003800000 */
[----:B------:R-:W-:-:S04]  /*02d0*/  IMAD.MOV.U32 R8, RZ, RZ, RZ ;  /* 0x000000ffff087224 */ /* 0x000fc800078e00ff */
[----:B------:R-:W-:-:S05]  /*02e0*/  IMAD.HI R0, R9, -0x7df7df7d, R8 ;  /* 0x8208208309007827 */ /* 0x000fca00078e0208 */
[----:B------:R-:W-:-:S04]  /*02f0*/  SHF.R.U32.HI R3, RZ, 0x1f, R0 ;  /* 0x0000001fff037819 */ /* 0x000fc80000011600 */
[----:B------:R-:W-:-:S05]  /*0300*/  LEA.HI.SX32 R3, R0, R3, 0x1b ;  /* 0x0000000300037211 */ /* 0x000fca00078fdaff */
[----:B------:R-:W-:-:S05]  /*0310*/  IMAD R3, R3, -0x3f, R9 ;  /* 0xffffffc103037824 */ /* 0x000fca00078e0209 */
[----:B0-----:R-:W-:-:S04]  /*0320*/  IADD3 R10, P0, PT, R3, R4, RZ ;  /* 0x00000004030a7210 */ /* 0x001fc80007f1e0ff */
[----:B------:R-:W-:-:S06]  /*0330*/  LEA.HI.X.SX32 R11, R3, R5, 0x1, P0 ;  /* 0x00000005030b7211 */ /* 0x000fcc00000f0eff */
[----:B------:R-:W2:Y:S01]  /*0340*/  LDG.E.U8.CONSTANT R11, desc[UR36][R10.64] ;  /* 0x000000240a0b7981 */ /* 0x000ea2000c1e9100 */
[----:B------:R-:W-:Y:S02]  /*0350*/  VIADD R8, R9, 0x3e ;  /* 0x0000003e09087836 */ /* 0x000fe40000000000 */
[----:B------:R-:W-:-:S03]  /*0360*/  IMAD.MOV.U32 R2, RZ, RZ, 0x6 ;  /* 0x00000006ff027424 */ /* 0x000fc600078e00ff */
[----:B------:R-:W-:Y:S01]  /*0370*/  ISETP.GE.U32.AND P0, PT, R8, 0x7d, PT ;  /* 0x0000007d0800780c */ /* 0x000fe20003f06070 */
[----:B--2---:R1:W-:-:S12]  /*0380*/  ST.E.U8 desc[UR36][R16.64+0x1], R11 ;  /* 0x0000010b10007985 */ /* 0x0043d8000c101124 */
[----:B------:R-:W-:Y:S05]  /*0390*/  @!P0 BRA `(.L_x_3) ;  /* 0x0000000400388947 */ /* 0x000fea0003800000 */
[----:B------:R-:W-:Y:S02]  /*03a0*/  IMAD.MOV.U32 R2, RZ, RZ, RZ ;  /* 0x000000ffff027224 */ /* 0x000fe400078e00ff */
[----:B------:R-:W-:Y:S02]  /*03b0*/  IMAD.MOV.U32 R3, RZ, RZ, R7 ;  /* 0x000000ffff037224 */ /* 0x000fe400078e0007 */
[----:B------:R-:W-:-:S05]  /*03c0*/  IMAD.HI R2, R7, -0x7be77d73, R2 ;  /* 0x8418828d07027827 */ /* 0x000fca00078e0202 */
[----:B------:R-:W-:-:S04]  /*03d0*/  SHF.R.U32.HI R3, RZ, 0x1f, R2 ;  /* 0x0000001fff037819 */ /* 0x000fc80000011602 */
[----:B------:R-:W-:Y:S01]  /*03e0*/  LEA.HI.SX32 R3, R2, R3, 0x15 ;  /* 0x0000000302037211 */ /* 0x000fe200078faaff */
[----:B------:R-:W-:-:S04]  /*03f0*/  IMAD.MOV.U32 R2, RZ, RZ, RZ ;  /* 0x000000ffff027224 */ /* 0x000fc800078e00ff */
[----:B------:R-:W-:-:S05]  /*0400*/  IMAD.HI R0, R3, -0x7df7df7d, R2 ;  /* 0x8208208303007827 */ /* 0x000fca00078e0202 */
[----:B------:R-:W-:-:S04]  /*0410*/  SHF.R.U32.HI R9, RZ, 0x1f, R0 ;  /* 0x0000001fff097819 */ /* 0x000fc80000011600 */
[----:B------:R-:W-:-:S05]  /*0420*/  LEA.HI.SX32 R9, R0, R9, 0x1b ;  /* 0x0000000900097211 */ /* 0x000fca00078fdaff */
[----:B------:R-:W-:-:S05]  /*0430*/  IMAD R9, R9, -0x3f, R3 ;  /* 0xffffffc109097824 */ /* 0x000fca00078e0203 */
[----:B------:R-:W-:-:S04]  /*0440*/  IADD3 R8, P0, PT, R9, R4, RZ ;  /* 0x0000000409087210 */ /* 0x000fc80007f1e0ff */
[----:B------:R-:W-:-:S06]  /*0450*/  LEA.HI.X.SX32 R9, R9, R5, 0x1, P0 ;  /* 0x0000000509097211 */ /* 0x000fcc00000f0eff */
[----:B------:R-:W2:Y:S01]  /*0460*/  LDG.E.U8.CONSTANT R9, desc[UR36][R8.64] ;  /* 0x0000002408097981 */ /* 0x000ea2000c1e9100 */
[----:B------:R-:W-:Y:S01]  /*0470*/  VIADD R2, R3, 0x3e ;  /* 0x0000003e03027836 */ /* 0x000fe20000000000 */
[----:B------:R-:W-:-:S04]  /*0480*/  PLOP3.LUT P1, PT, PT, PT, PT, 0x8, 0x80 ;  /* 0x000000000080781c */ /* 0x000fc80003f2e170 */
[----:B------:R-:W-:Y:S01]  /*0490*/  ISETP.GE.U32.AND P0, PT, R2, 0x7d, PT ;  /* 0x0000007d0200780c */ /* 0x000fe20003f06070 */
[----:B------:R-:W-:Y:S01]  /*04a0*/  IMAD.MOV.U32 R2, RZ, RZ, 0x7 ;  /* 0x00000007ff027424 */ /* 0x000fe200078e00ff */
[----:B------:R-:W-:Y:S01]  /*04b0*/  P2R R18, PR, RZ, 0x2 ;  /* 0x00000002ff127803 */ /* 0x000fe20000000000 */
[----:B--2---:R2:W-:Y:S10]  /*04c0*/  ST.E.U8 desc[UR36][R16.64+0x2], R9 ;  /* 0x0000020910007985 */ /* 0x0045f4000c101124 */
[----:B------:R-:W-:Y:S05]  /*04d0*/  @!P0 BRA `(.L_x_3) ;  /* 0x0000000000e88947 */ /* 0x000fea0003800000 */
[----:B------:R-:W-:Y:S02]  /*04e0*/  IMAD.MOV.U32 R2, RZ, RZ, RZ ;  /* 0x000000ffff027224 */ /* 0x000fe400078e00ff */
[----:B------:R-:W-:Y:S02]  /*04f0*/  IMAD.MOV.U32 R3, RZ, RZ, R7 ;  /* 0x000000ffff037224 */ /* 0x000fe400078e0007 */
[----:B------:R-:W-:-:S05]  /*0500*/  IMAD.HI R2, R7, -0x79ceb855, R2 ;  /* 0x863147ab07027827 */ /* 0x000fca00078e0202 */
[----:B------:R-:W-:-:S04]  /*0510*/  SHF.R.U32.HI R3, RZ, 0x1f, R2 ;  /* 0x0000001fff037819 */ /* 0x000fc80000011602 */
[----:B------:R-:W-:-:S04]  /*0520*/  LEA.HI.SX32 R3, R2, R3, 0xf ;  /* 0x0000000302037211 */ /* 0x000fc800078f7aff */
[----:B------:R-:W-:-:S05]  /*0530*/  PRMT R0, R3, 0x9910, RZ ;  /* 0x0000991003007816 */ /* 0x000fca00000000ff */
[----:B------:R-:W-:-:S05]  /*0540*/  IMAD R0, R0, -0x7df7, RZ ;  /* 0xffff820900007824 */ /* 0x000fca00078e02ff */
[----:B------:R-:W-:-:S04]  /*0550*/  LEA.HI.SX32 R0, R0, R3, 0x10 ;  /* 0x0000000300007211 */ /* 0x000fc800078f82ff */
[C---:B------:R-:W-:Y:S02]  /*0560*/  LOP3.LUT R2, R0.reuse, 0xffff, RZ, 0xc0, !PT ;  /* 0x0000ffff00027812 */ /* 0x040fe400078ec0ff */
[----:B--2---:R-:W-:Y:S02]  /*0570*/  PRMT R9, R0, 0x9910, RZ ;  /* 0x0000991000097816 */ /* 0x004fe400000000ff */
[----:B------:R-:W-:-:S04]  /*0580*/  SHF.R.U32.HI R0, RZ, 0xf, R2 ;  /* 0x0000000fff007819 */ /* 0x000fc80000011602 */
[----:B------:R-:W-:-:S04]  /*0590*/  LEA.HI.SX32 R0, R9, R0, 0x1b ;  /* 0x0000000009007211 */ /* 0x000fc800078fdaff */
[----:B------:R-:W-:-:S05]  /*05a0*/  PRMT R0, R0, 0x9910, RZ ;  /* 0x0000991000007816 */ /* 0x000fca00000000ff */
[----:B------:R-:W-:-:S04]  /*05b0*/  IMAD R0, R0, 0x3f, RZ ;  /* 0x0000003f00007824 */ /* 0x000fc800078e02ff */
[----:B------:R-:W-:-:S05]  /*05c0*/  IMAD.MOV R0, RZ, RZ, -R0 ;  /* 0x000000ffff007224 */ /* 0x000fca00078e0a00 */
[----:B------:R-:W-:-:S05]  /*05d0*/  PRMT R0, R0, 0x7710, RZ ;  /* 0x0000771000007816 */ /* 0x000fca00000000ff */
[----:B------:R-:W-:-:S05]  /*05e0*/  IMAD.IADD R0, R3, 0x1, R0 ;  /* 0x0000000103007824 */ /* 0x000fca00078e0200 */
[----:B------:R-:W-:-:S04]  /*05f0*/  PRMT R0, R0, 0x9910, RZ ;  /* 0x0000991000007816 */ /* 0x000fc800000000ff */
[----:B------:R-:W-:-:S04]  /*0600*/  IADD3 R8, P0, PT, R0, R4, RZ ;  /* 0x0000000400087210 */ /* 0x000fc80007f1e0ff */
[----:B------:R-:W-:-:S06]  /*0610*/  LEA.HI.X.SX32 R9, R0, R5, 0x1, P0 ;  /* 0x0000000500097211 */ /* 0x000fcc00000f0eff */
[----:B------:R-:W2:Y:S01]  /*0620*/  LDG.E.U8.CONSTANT R9, desc[UR36][R8.64] ;  /* 0x0000002408097981 */ /* 0x000ea2000c1e9100 */
[----:B------:R-:W-:Y:S02]  /*0630*/  VIADD R3, R3, 0x3e ;  /* 0x0000003e03037836 */ /* 0x000fe40000000000 */
[----:B------:R-:W-:-:S03]  /*0640*/  IMAD.MOV.U32 R2, RZ, RZ, 0x8 ;  /* 0x00000008ff027424 */ /* 0x000fc600078e00ff */
[----:B------:R-:W-:Y:S01]  /*0650*/  ISETP.GE.U32.AND P0, PT, R3, 0x7d, PT ;  /* 0x0000007d0300780c */ /* 0x000fe20003f06070 */
[----:B--2---:R3:W-:-:S12]  /*0660*/  ST.E.U8 desc[UR36][R16.64+0x3], R9 ;  /* 0x0000030910007985 */ /* 0x0047d8000c101124 */
[----:B------:R-:W-:Y:S05]  /*0670*/  @!P0 BRA `(.L_x_3) ;  /* 0x0000000000808947 */ /* 0x000fea0003800000 */
[----:B------:R-:W-:-:S04]  /*0680*/  IMAD.MOV.U32 R6, RZ, RZ, RZ ;  /* 0x000000ffff067224 */ /* 0x000fc800078e00ff */
[----:B------:R-:W-:-:S05]  /*0690*/  IMAD.HI R0, R7, -0x77ad6e0d, R6 ;  /* 0x885291f307007827 */ /* 0x000fca00078e0206 */
[----:B------:R-:W-:-:S04]  /*06a0*/  SHF.R.U32.HI R3, RZ, 0x1f, R0 ;  /* 0x0000001fff037819 */ /* 0x000fc80000011600 */
[----:B------:R-:W-:-:S04]  /*06b0*/  LEA.HI.SX32 R3, R0, R3, 0x9 ;  /* 0x0000000300037211 */ /* 0x000fc800078f4aff */
[----:B------:R-:W-:-:S05]  /*06c0*/  PRMT R0, R3, 0x9910, RZ ;  /* 0x0000991003007816 */ /* 0x000fca00000000ff */
[----:B------:R-:W-:-:S05]  /*06d0*/  IMAD R0, R0, -0x7df7, RZ ;  /* 0xffff820900007824 */ /* 0x000fca00078e02ff */
[----:B------:R-:W-:-:S04]  /*06e0*/  LEA.HI.SX32 R0, R0, R3, 0x10 ;  /* 0x0000000300007211 */ /* 0x000fc800078f82ff */
[C---:B------:R-:W-:Y:S02]  /*06f0*/  LOP3.LUT R2, R0.reuse, 0xffff, RZ, 0xc0, !PT ;  /* 0x0000ffff00027812 */ /* 0x040fe400078ec0ff */
[----:B---3--:R-:W-:Y:S02]  /*0700*/  PRMT R9, R0, 0x9910, RZ ;  /* 0x0000991000097816 */ /* 0x008fe400000000ff */
[----:B------:R-:W-:Y:S01]  /*0710*/  SHF.R.U32.HI R0, RZ, 0xf, R2 ;  /* 0x0000000fff007819 */ /* 0x000fe20000011602 */
[----:B------:R-:W-:-:S03]  /*0720*/  VIADD R2, R3, 0x3e ;  /* 0x0000003e03027836 */ /* 0x000fc60000000000 */
[----:B------:R-:W-:Y:S02]  /*0730*/  LEA.HI.SX32 R0, R9, R0, 0x1b ;  /* 0x0000000009007211 */ /* 0x000fe400078fdaff */
[----:B------:R-:W-:Y:S02]  /*0740*/  ISETP.GE.U32.AND P0, PT, R2, 0x7d, PT ;  /* 0x0000007d0200780c */ /* 0x000fe40003f06070 */
[----:B------:R-:W-:-:S05]  /*0750*/  PRMT R0, R0, 0x9910, RZ ;  /* 0x0000991000007816 */ /* 0x000fca00000000ff */
[----:B------:R-:W-:-:S04]  /*0760*/  IMAD R0, R0, 0x3f, RZ ;  /* 0x0000003f00007824 */ /* 0x000fc800078e02ff */
[----:B------:R-:W-:Y:S02]  /*0770*/  IMAD.MOV R0, RZ, RZ, -R0 ;  /* 0x000000ffff007224 */ /* 0x000fe400078e0a00 */
[----:B------:R-:W-:-:S03]  /*0780*/  @P0 IMAD.HI R6, R7, -0x75837bfd, R6 ;  /* 0x8a7c840307060827 */ /* 0x000fc600078e0206 */
[----:B------:R-:W-:Y:S02]  /*0790*/  PRMT R0, R0, 0x7710, RZ ;  /* 0x0000771000007816 */ /* 0x000fe400000000ff */
[----:B------:R-:W-:-:S03]  /*07a0*/  @P0 SHF.R.U32.HI R7, RZ, 0x1f, R6 ;  /* 0x0000001fff070819 */ /* 0x000fc60000011606 */
[----:B------:R-:W-:Y:S01]  /*07b0*/  IMAD.IADD R3, R3, 0x1, R0 ;  /* 0x0000000103037824 */ /* 0x000fe200078e0200 */
[----:B------:R-:W-:-:S04]  /*07c0*/  @P0 LEA.HI.SX32 R7, R6, R7, 0x3 ;  /* 0x0000000706070211 */ /* 0x000fc800078f1aff */
[----:B------:R-:W-:Y:S02]  /*07d0*/  PRMT R0, R3, 0x9910, RZ ;  /* 0x0000991003007816 */ /* 0x000fe400000000ff */
[CC--:B------:R-:W-:Y:S02]  /*07e0*/  @P0 IADD3 R6, P2, PT, R7.reuse, R4.reuse, RZ ;  /* 0x0000000407060210 */ /* 0x0c0fe40007f5e0ff */
[C---:B------:R-:W-:Y:S02]  /*07f0*/  IADD3 R4, P1, PT, R0.reuse, R4, RZ ;  /* 0x0000000400047210 */ /* 0x040fe40007f3e0ff */
[-C--:B------:R-:W-:Y:S02]  /*0800*/  @P0 LEA.HI.X.SX32 R7, R7, R5.reuse, 0x1, P2 ;  /* 0x0000000507070211 */ /* 0x080fe400010f0eff */
[----:B------:R-:W-:-:S04]  /*0810*/  LEA.HI.X.SX32 R5, R0, R5, 0x1, P1 ;  /* 0x0000000500057211 */ /* 0x000fc800008f0eff */
[----:B------:R-:W2:Y:S04]  /*0820*/  @P0 LDG.E.U8.CONSTANT R7, desc[UR36][R6.64] ;  /* 0x0000002406070981 */ /* 0x000ea8000c1e9100 */
[----:B------:R-:W3:Y:S01]  /*0830*/  LDG.E.U8.CONSTANT R5, desc[UR36][R4.64] ;  /* 0x0000002404057981 */ /* 0x000ee2000c1e9100 */
[----:B------:R-:W-:Y:S02]  /*0840*/  IMAD.MOV.U32 R2, RZ, RZ, 0x9 ;  /* 0x00000009ff027424 */ /* 0x000fe400078e00ff */
[----:B------:R-:W-:Y:S01]  /*0850*/  @P0 IMAD.MOV.U32 R2, RZ, RZ, 0xa ;  /* 0x0000000aff020424 */ /* 0x000fe200078e00ff */
[----:B--2---:R4:W-:Y:S04]  /*0860*/  @P0 ST.E.U8 desc[UR36][R16.64+0x5], R7 ;  /* 0x0000050710000985 */ /* 0x0049e8000c101124 */
[----:B---3--:R4:W-:Y:S02]  /*0870*/  ST.E.U8 desc[UR36][R16.64+0x4], R5 ;  /* 0x0000040510007985 */ /* 0x0089e4000c101124 */
.L_x_3:
[----:B------:R-:W-:Y:S01]  /*0880*/  MOV R0, 0x0 ;  /* 0x0000000000007802 */ /* 0x000fe20000000f00 */
[----:B------:R-:W-:Y:S02]  /*0890*/  IMAD.MOV.U32 R4, RZ, RZ, R2 ;  /* 0x000000ffff047224 */ /* 0x000fe400078e0002 */
[----:B----4-:R-:W-:Y:S01]  /*08a0*/  IMAD.MOV.U32 R5, RZ, RZ, RZ ;  /* 0x000000ffff057224 */ /* 0x010fe200078e00ff */
[----:B0-----:R0:W4:Y:S06]  /*08b0*/  LDC.64 R6, c[0x4][R0] ;  /* 0x0100000000067b82 */ /* 0x00112c0000000a00 */
[----:B------:R-:W-:-:S07]  /*08c0*/  LEPC R20, `(.L_x_4) ;  /* 0x000000001014794e */ /* 0x000fce0000000000 */
[----:B01234-:R-:W-:Y:S05]  /*08d0*/  CALL.ABS.NOINC R6 ;  /* 0x0000000006007343 */ /* 0x01ffea0003c00000 */
.L_x_4:
[----:B------:R-:W0:Y:S01]  /*08e0*/  LDC.64 R8, c[0x0][0x380] ;  /* 0x0000e000ff087b82 */ /* 0x000e220000000a00 */
[----:B------:R-:W-:Y:S02]  /*08f0*/  IMAD.MOV.U32 R0, RZ, RZ, 0x49 ;  /* 0x00000049ff007424 */ /* 0x000fe400078e00ff */
[----:B------:R-:W-:Y:S02]  /*0900*/  IMAD.MOV.U32 R7, RZ, RZ, 0x67 ;  /* 0x00000067ff077424 */ /* 0x000fe400078e00ff */
[----:B------:R-:W-:Y:S02]  /*0910*/  IMAD.MOV.U32 R10, RZ, RZ, 0x6e ;  /* 0x0000006eff0a7424 */ /* 0x000fe400078e00ff */
[----:B------:R-:W-:Y:S02]  /*0920*/  IMAD.MOV.U32 R12, RZ, RZ, 0x69 ;  /* 0x00000069ff0c7424 */ /* 0x000fe400078e00ff */
[----:B------:R-:W-:Y:S01]  /*0930*/  IMAD.MOV.U32 R14, RZ, RZ, 0x73 ;  /* 0x00000073ff0e7424 */ /* 0x000fe200078e00ff */
[----:B0-----:R-:W-:Y:S04]  /*0940*/  STG.E.U8 desc[UR36][R8.64], R0 ;  /* 0x0000000008007986 */ /* 0x001fe8000c101124 */
[----:B------:R0:W-:Y:S04]  /*0950*/  STG.E.U8 desc[UR36][R8.64+0x1], R7 ;  /* 0x0000010708007986 */ /* 0x0001e8000c101124 */
[----:B------:R-:W-:Y:S04]  /*0960*/  STG.E.U8 desc[UR36][R8.64+0x2], R10 ;  /* 0x0000020a08007986 */ /* 0x000fe8000c101124 */
[----:B------:R-:W-:Y:S04]  /*0970*/  STG.E.U8 desc[UR36][R8.64+0x3], R12 ;  /* 0x0000030c08007986 */ /* 0x000fe8000c101124 */
[----:B------:R1:W-:Y:S04]  /*0980*/  STG.E.U8 desc[UR36][R8.64+0x4], R14 ;  /* 0x0000040e08007986 */ /* 0x0003e8000c101124 */
[----:B------:R-:W2:Y:S01]  /*0990*/  LD.E.U8 R3, desc[UR36][R16.64] ;  /* 0x0000002410037980 */ /* 0x000ea2000c101100 */
[----:B0-----:R-:W2:Y:S03]  /*09a0*/  LDC.64 R6, c[0x0][0x380] ;  /* 0x0000e000ff067b82 */ /* 0x001ea60000000a00 */
[----:B--2---:R0:W-:Y:S04]  /*09b0*/  STG.E.U8 desc[UR36][R6.64+0x5], R3 ;  /* 0x0000050306007986 */ /* 0x0041e8000c101124 */
[----:B------:R-:W2:Y:S04]  /*09c0*/  LD.E.U8 R11, desc[UR36][R16.64+0x1] ;  /* 0x00000124100b7980 */ /* 0x000ea8000c101100 */
[----:B--2---:R2:W-:Y:S04]  /*09d0*/  STG.E.U8 desc[UR36][R6.64+0x6], R11 ;  /* 0x0000060b06007986 */ /* 0x0045e8000c101124 */
[----:B------:R-:W3:Y:S04]  /*09e0*/  LD.E.U8 R13, desc[UR36][R16.64+0x2] ;  /* 0x00000224100d7980 */ /* 0x000ee8000c101100 */
[----:B---3--:R3:W-:Y:S04]  /*09f0*/  STG.E.U8 desc[UR36][R6.64+0x7], R13 ;  /* 0x0000070d06007986 */ /* 0x0087e8000c101124 */
[----:B------:R-:W4:Y:S04]  /*0a00*/  LD.E.U8 R15, desc[UR36][R16.64+0x3] ;  /* 0x00000324100f7980 */ /* 0x000f28000c101100 */
[----:B----4-:R4:W-:Y:S04]  /*0a10*/  STG.E.U8 desc[UR36][R6.64+0x8], R15 ;  /* 0x0000080f06007986 */ /* 0x0109e8000c101124 */
[----:B------:R-:W5:Y:S04]  /*0a20*/  LD.E.U8 R19, desc[UR36][R16.64+0x4] ;  /* 0x0000042410137980 */ /* 0x000f68000c101100 */
[----:B-----5:R5:W-:Y:S04]  /*0a30*/  STG.E.U8 desc[UR36][R6.64+0x9], R19 ;  /* 0x0000091306007986 */ /* 0x020be8000c101124 */
[----:B-1----:R-:W2:Y:S04]  /*0a40*/  LD.E.U8 R9, desc[UR36][R16.64+0x5] ;  /* 0x0000052410097980 */ /* 0x002ea8000c101100 */
[----:B--2---:R1:W-:Y:S04]  /*0a50*/  STG.E.U8 desc[UR36][R6.64+0xa], R9 ;  /* 0x00000a0906007986 */ /* 0x0043e8000c101124 */
[----:B0-----:R-:W2:Y:S04]  /*0a60*/  LD.E.U8 R3, desc[UR36][R16.64+0x6] ;  /* 0x0000062410037980 */ /* 0x001ea8000c101100 */
[----:B--2---:R0:W-:Y:S04]  /*0a70*/  STG.E.U8 desc[UR36][R6.64+0xb], R3 ;  /* 0x00000b0306007986 */ /* 0x0041e8000c101124 */
[----:B------:R-:W2:Y:S04]  /*0a80*/  LD.E.U8 R11, desc[UR36][R16.64+0x7] ;  /* 0x00000724100b7980 */ /* 0x000ea8000c101100 */
[----:B--2---:R2:W-:Y:S04]  /*0a90*/  STG.E.U8 desc[UR36][R6.64+0xc], R11 ;  /* 0x00000c0b06007986 */ /* 0x0045e8000c101124 */
[----:B---3--:R-:W3:Y:S04]  /*0aa0*/  LD.E.U8 R13, desc[UR36][R16.64+0x8] ;  /* 0x00000824100d7980 */ /* 0x008ee8000c101100 */
[----:B---3--:R3:W-:Y:S04]  /*0ab0*/  STG.E.U8 desc[UR36][R6.64+0xd], R13 ;  /* 0x00000d0d06007986 */ /* 0x0087e8000c101124 */
[----:B----4-:R-:W4:Y:S04]  /*0ac0*/  LD.E.U8 R15, desc[UR36][R16.64+0x9] ;  /* 0x00000924100f7980 */ /* 0x010f28000c101100 */
[----:B----4-:R4:W-:Y:S04]  /*0ad0*/  STG.E.U8 desc[UR36][R6.64+0xe], R15 ;  /* 0x00000e0f06007986 */ /* 0x0109e8000c101124 */
[----:B-----5:R-:W5:Y:S04]  /*0ae0*/  LD.E.U8 R19, desc[UR36][R16.64+0xa] ;  /* 0x00000a2410137980 */ /* 0x020f68000c101100 */
        /* <DEDUP_REMOVED lines=16> */
[----:B--2---:R-:W-:Y:S04]  /*0bf0*/  STG.E.U8 desc[UR36][R6.64+0x17], R3 ;  /* 0x0000170306007986 */ /* 0x004fe8000c101124 */
[----:B------:R-:W2:Y:S04]  /*0c00*/  LD.E.U8 R11, desc[UR36][R16.64+0x13] ;  /* 0x00001324100b7980 */ /* 0x000ea8000c101100 */
[----:B--2---:R0:W-:Y:S04]  /*0c10*/  STG.E.U8 desc[UR36][R6.64+0x18], R11 ;  /* 0x0000180b06007986 */ /* 0x0041e8000c101124 */
[----:B---3--:R-:W2:Y:S04]  /*0c20*/  LD.E.U8 R13, desc[UR36][R16.64+0x14] ;  /* 0x00001424100d7980 */ /* 0x008ea8000c101100 */
[----:B--2---:R2:W-:Y:S04]  /*0c30*/  STG.E.U8 desc[UR36][R6.64+0x19], R13 ;  /* 0x0000190d06007986 */ /* 0x0045e8000c101124 */
[----:B----4-:R-:W3:Y:S04]  /*0c40*/  LD.E.U8 R15, desc[UR36][R16.64+0x15] ;  /* 0x00001524100f7980 */ /* 0x010ee8000c101100 */
[----:B---3--:R3:W-:Y:S04]  /*0c50*/  STG.E.U8 desc[UR36][R6.64+0x1a], R15 ;  /* 0x00001a0f06007986 */ /* 0x0087e8000c101124 */
[----:B-----5:R-:W4:Y:S04]  /*0c60*/  LD.E.U8 R19, desc[UR36][R16.64+0x16] ;  /* 0x0000162410137980 */ /* 0x020f28000c101100 */
[----:B----4-:R4:W-:Y:S04]  /*0c70*/  STG.E.U8 desc[UR36][R6.64+0x1b], R19 ;  /* 0x00001b1306007986 */ /* 0x0109e8000c101124 */
[----:B-1----:R-:W5:Y:S04]  /*0c80*/  LD.E.U8 R9, desc[UR36][R16.64+0x17] ;  /* 0x0000172410097980 */ /* 0x002f68000c101100 */
[----:B-----5:R4:W-:Y:S04]  /*0c90*/  STG.E.U8 desc[UR36][R6.64+0x1c], R9 ;  /* 0x00001c0906007986 */ /* 0x0209e8000c101124 */
[----:B------:R-:W5:Y:S04]  /*0ca0*/  LD.E.U8 R21, desc[UR36][R16.64+0x18] ;  /* 0x0000182410157980 */ /* 0x000f68000c101100 */
[----:B-----5:R4:W-:Y:S04]  /*0cb0*/  STG.E.U8 desc[UR36][R6.64+0x1d], R21 ;  /* 0x00001d1506007986 */ /* 0x0209e8000c101124 */
[----:B0-----:R-:W5:Y:S04]  /*0cc0*/  LD.E.U8 R11, desc[UR36][R16.64+0x19] ;  /* 0x00001924100b7980 */ /* 0x001f68000c101100 */
[----:B-----5:R4:W-:Y:S04]  /*0cd0*/  STG.E.U8 desc[UR36][R6.64+0x1e], R11 ;  /* 0x00001e0b06007986 */ /* 0x0209e8000c101124 */
[----:B------:R-:W5:Y:S01]  /*0ce0*/  LD.E.U8 R3, desc[UR36][R16.64+0x1a] ;  /* 0x00001a2410037980 */ /* 0x000f62000c101100 */
[----:B------:R-:W-:Y:S01]  /*0cf0*/  BSSY.RECONVERGENT B0, `(.L_x_5) ;  /* 0x0000011000007945 */ /* 0x000fe20003800200 */
[----:B------:R-:W-:-:S02]  /*0d00*/  VIADD R14, R2, 0x1 ;  /* 0x00000001020e7836 */ /* 0x000fc40000000000 */
[----:B--2---:R-:W-:Y:S02]  /*0d10*/  IMAD.MOV.U32 R13, RZ, RZ, RZ ;  /* 0x000000ffff0d7224 */ /* 0x004fe400078e00ff */
[----:B---3--:R-:W-:Y:S01]  /*0d20*/  IMAD.MOV.U32 R15, RZ, RZ, RZ ;  /* 0x000000ffff0f7224 */ /* 0x008fe200078e00ff */
[----:B-----5:R4:W-:Y:S06]  /*0d30*/  STG.E.U8 desc[UR36][R6.64+0x1f], R3 ;  /* 0x00001f0306007986 */ /* 0x0209ec000c101124 */
.L_x_6:
[----:B0-----:R-:W0:Y:S02]  /*0d40*/  LDCU.64 UR4, c[0x0][0x380] ;  /* 0x00007000ff0477ac */ /* 0x001e240008000a00 */
[----:B0-----:R-:W-:-:S04]  /*0d50*/  IADD3 R2, P0, PT, R13, UR4, RZ ;  /* 0x000000040d027c10 */ /* 0x001fc8000ff1e0ff */
[----:B----4-:R-:W-:-:S06]  /*0d60*/  IADD3.X R3, PT, PT, R15, UR5, RZ, P0, !PT ;  /* 0x000000050f037c10 */ /* 0x010fcc00087fe4ff */
[----:B------:R-:W2:Y:S01]  /*0d70*/  LDG.E.U8 R3, desc[UR36][R2.64] ;  /* 0x0000002402037981 */ /* 0x000ea2000c1e1100 */
[----:B------:R-:W-:-:S05]  /*0d80*/  IADD3 R6, P0, PT, R4, R13, RZ ;  /* 0x0000000d04067210 */ /* 0x000fca0007f1e0ff */
[----:B------:R-:W-:Y:S01]  /*0d90*/  IMAD.X R7, R5, 0x1, R15, P0 ;  /* 0x0000000105077824 */ /* 0x000fe200000e060f */
[----:B------:R-:W-:-:S05]  /*0da0*/  IADD3 R13, P0, PT, R13, 0x1, RZ ;  /* 0x000000010d0d7810 */ /* 0x000fca0007f1e0ff */
[----:B------:R-:W-:Y:S01]  /*0db0*/  IMAD.X R15, RZ, RZ, R15, P0 ;  /* 0x000000ffff0f7224 */ /* 0x000fe200000e060f */
[----:B------:R-:W-:-:S04]  /*0dc0*/  ISETP.GE.U32.AND P0, PT, R13, R14, PT ;  /* 0x0000000e0d00720c */ /* 0x000fc80003f06070 */
[----:B------:R-:W-:Y:S01]  /*0dd0*/  ISETP.GE.U32.AND.EX P0, PT, R15, RZ, PT, P0 ;  /* 0x000000ff0f00720c */ /* 0x000fe20003f06100 */
[----:B--2---:R0:W-:-:S12]  /*0de0*/  ST.E.U8 desc[UR36][R6.64], R3 ;  /* 0x0000000306007985 */ /* 0x0041d8000c101124 */
[----:B------:R-:W-:Y:S05]  /*0df0*/  @!P0 BRA `(.L_x_6) ;  /* 0xfffffffc00d08947 */ /* 0x000fea000383ffff */
[----:B------:R-:W-:Y:S05]  /*0e00*/  BSYNC.RECONVERGENT B0 ;  /* 0x0000000000007941 */ /* 0x000fea0003800200 */
.L_x_5:
[----:B------:R-:W-:Y:S01]  /*0e10*/  ISETP.NE.AND P1, PT, R18, RZ, PT ;  /* 0x000000ff1200720c */ /* 0x000fe20003f25270 */
[----:B------:R1:W-:Y:S04]  /*0e20*/  STL.64 [R1], RZ ;  /* 0x000000ff01007387 */ /* 0x0003e80000100a00 */
[----:B------:R1:W-:Y:S04]  /*0e30*/  STL.64 [R1+0x8], RZ ;  /* 0x000008ff01007387 */ /* 0x0003e80000100a00 */
[----:B------:R1:W-:Y:S04]  /*0e40*/  STL.64 [R1+0x10], RZ ;  /* 0x000010ff01007387 */ /* 0x0003e80000100a00 */
[----:B------:R1:W-:Y:S04]  /*0e50*/  STL.64 [R1+0x18], RZ ;  /* 0x000018ff01007387 */ /* 0x0003e80000100a00 */
[----:B------:R1:W-:Y:S04]  /*0e60*/  STL.64 [R1+0x20], RZ ;  /* 0x000020ff01007387 */ /* 0x0003e80000100a00 */
[----:B------:R1:W-:Y:S04]  /*0e70*/  STL.64 [R1+0x28], RZ ;  /* 0x000028ff01007387 */ /* 0x0003e80000100a00 */
[----:B------:R1:W-:Y:S04]  /*0e80*/  STL.64 [R1+0x30], RZ ;  /* 0x000030ff01007387 */ /* 0x0003e80000100a00 */
[----:B------:R-:W2:Y:S04]  /*0e90*/  @!P1 LD.E.U8 R0, desc[UR36][R4.64] ;  /* 0x0000002404009980 */ /* 0x000ea8000c101100 */
[----:B0-----:R-:W2:Y:S04]  /*0ea0*/  @!P1 LD.E.U8 R3, desc[UR36][R4.64+0x1] ;  /* 0x0000012404039980 */ /* 0x001ea8000c101100 */
[----:B------:R-:W3:Y:S04]  /*0eb0*/  @!P1 LD.E.U8 R6, desc[UR36][R4.64+0x4] ;  /* 0x0000042404069980 */ /* 0x000ee8000c101100 */
[----:B------:R-:W3:Y:S04]  /*0ec0*/  @!P1 LD.E.U8 R9, desc[UR36][R4.64+0x5] ;  /* 0x0000052404099980 */ /* 0x000ee8000c101100 */
[----:B------:R-:W4:Y:S04]  /*0ed0*/  @!P1 LD.E.U8 R7, desc[UR36][R4.64+0x2] ;  /* 0x0000022404079980 */ /* 0x000f28000c101100 */
[----:B------:R-:W5:Y:S04]  /*0ee0*/  @!P1 LD.E.U8 R11, desc[UR36][R4.64+0x6] ;  /* 0x00000624040b9980 */ /* 0x000f68000c101100 */
[----:B------:R-:W5:Y:S04]  /*0ef0*/  @!P1 LD.E.U8 R2, desc[UR36][R4.64+0x3] ;  /* 0x0000032404029980 */ /* 0x000f68000c101100 */
[----:B------:R-:W5:Y:S01]  /*0f00*/  @!P1 LD.E.U8 R8, desc[UR36][R4.64+0x7] ;  /* 0x0000072404089980 */ /* 0x000f62000c101100 */
[----:B--2---:R-:W-:-:S02]  /*0f10*/  @!P1 IMAD R0, R3, 0x100, R0 ;  /* 0x0000010003009824 */ /* 0x004fc400078e0200 */
[----:B------:R-:W-:Y:S02]  /*0f20*/  IMAD.MOV.U32 R3, RZ, RZ, RZ ;  /* 0x000000ffff037224 */ /* 0x000fe400078e00ff */
[----:B------:R-:W-:Y:S02]  /*0f30*/  @!P1 IMAD.MOV.U32 R3, RZ, RZ, 0x8 ;  /* 0x00000008ff039424 */ /* 0x000fe400078e00ff */
[----:B---3--:R-:W-:Y:S02]  /*0f40*/  @!P1 IMAD R6, R9, 0x100, R6 ;  /* 0x0000010009069824 */ /* 0x008fe400078e0206 */
[----:B----4-:R-:W-:Y:S02]  /*0f50*/  @!P1 IMAD R7, R7, 0x10000, R0 ;  /* 0x0001000007079824 */ /* 0x010fe400078e0200 */
[----:B------:R-:W-:Y:S02]  /*0f60*/  IMAD.MOV.U32 R0, RZ, RZ, 0x8 ;  /* 0x00000008ff007424 */ /* 0x000fe400078e00ff */
[----:B-----5:R-:W-:-:S02]  /*0f70*/  @!P1 IMAD R11, R11, 0x10000, R6 ;  /* 0x000100000b0b9824 */ /* 0x020fc400078e0206 */
[----:B------:R-:W-:Y:S01]  /*0f80*/  @!P1 IMAD R6, R2, 0x1000000, R7 ;  /* 0x0100000002069824 */ /* 0x000fe200078e0207 */
[----:B------:R-:W-:Y:S01]  /*0f90*/  LOP3.LUT R2, R14, 0x7, RZ, 0xc0, !PT ;  /* 0x000000070e027812 */ /* 0x000fe200078ec0ff */
[----:B------:R-:W-:-:S03]  /*0fa0*/  @!P1 IMAD R7, R8, 0x1000000, R11 ;  /* 0x0100000008079824 */ /* 0x000fc600078e020b */
[----:B------:R-:W-:Y:S02]  /*0fb0*/  ISETP.NE.AND P0, PT, R2, RZ, PT ;  /* 0x000000ff0200720c */ /* 0x000fe40003f05270 */
[----:B------:R1:W-:Y:S11]  /*0fc0*/  @!P1 STL.64 [R1], R6 ;  /* 0x0000000601009387 */ /* 0x0003f60000100a00 */
[----:B------:R-:W-:Y:S05]  /*0fd0*/  @!P0 BRA `(.L_x_7) ;  /* 0x0000000000f08947 */ /* 0x000fea0003800000 */
[----:B------:R-:W-:Y:S02]  /*0fe0*/  ISETP.GE.U32.AND P0, PT, R2, 0x4, PT ;  /* 0x000000040200780c */ /* 0x000fe40003f06070 */
[----:B------:R-:W-:-:S04]  /*0ff0*/  LOP3.LUT R8, R14, 0x3, RZ, 0xc0, !PT ;  /* 0x000000030e087812 */ /* 0x000fc800078ec0ff */
[----:B------:R-:W-:-:S07]  /*1000*/  ISETP.NE.AND P1, PT, R8, RZ, PT ;  /* 0x000000ff0800720c */ /* 0x000fce0003f25270 */
[----:B------:R-:W-:Y:S06]  /*1010*/  @!P0 BRA `(.L_x_8) ;  /* 0x0000000000848947 */ /* 0x000fec0003800000 */
[----:B-1----:R-:W-:Y:S01]  /*1020*/  IADD3 R6, P0, PT, R4, R3, RZ ;  /* 0x0000000304067210 */ /* 0x002fe20007f1e0ff */
[----:B------:R-:W-:-:S04]  /*1030*/  IMAD.IADD R15, R1, 0x1, R3 ;  /* 0x00000001010f7824 */ /* 0x000fc800078e0203 */
[----:B------:R-:W-:Y:S01]  /*1040*/  IMAD.X R7, RZ, RZ, R5, P0 ;  /* 0x000000ffff077224 */ /* 0x000fe200000e0605 */
[----:B------:R-:W2:Y:S04]  /*1050*/  LDL R9, [R15] ;  /* 0x000000000f097983 */ /* 0x000ea80000100800 */
[----:B------:R-:W2:Y:S01]  /*1060*/  LD.E.U8 R2, desc[UR36][R6.64] ;  /* 0x0000002406027980 */ /* 0x000ea2000c101100 */
[----:B------:R-:W-:-:S05]  /*1070*/  VIADD R0, R3, 0x1 ;  /* 0x0000000103007836 */ /* 0x000fca0000000000 */
[----:B------:R-:W-:-:S05]  /*1080*/  LOP3.LUT R0, R0, 0x1c, RZ, 0xc0, !PT ;  /* 0x0000001c00007812 */ /* 0x000fca00078ec0ff */
[----:B------:R-:W-:Y:S01]  /*1090*/  IMAD.IADD R12, R1, 0x1, R0 ;  /* 0x00000001010c7824 */ /* 0x000fe200078e0200 */
[----:B--2---:R-:W-:-:S05]  /*10a0*/  LOP3.LUT R2, R9, R2, RZ, 0xfc, !PT ;  /* 0x0000000209027212 */ /* 0x004fca00078efcff */
[----:B------:R0:W-:Y:S04]  /*10b0*/  STL [R15], R2 ;  /* 0x000000020f007387 */ /* 0x0001e80000100800 */
[----:B------:R-:W2:Y:S04]  /*10c0*/  LD.E.U8 R0, desc[UR36][R6.64+0x1] ;  /* 0x0000012406007980 */ /* 0x000ea8000c101100 */
[----:B------:R-:W3:Y:S01]  /*10d0*/  LDL R10, [R12] ;  /* 0x000000000c0a7983 */ /* 0x000ee20000100800 */
[----:B------:R-:W-:Y:S02]  /*10e0*/  VIADD R11, R3, 0x2 ;  /* 0x00000002030b7836 */ /* 0x000fe40000000000 */
[----:B--2---:R-:W-:-:S03]  /*10f0*/  IMAD.SHL.U32 R9, R0, 0x100, RZ ;  /* 0x0000010000097824 */ /* 0x004fc600078e00ff */
[----:B------:R-:W-:Y:S02]  /*1100*/  LOP3.LUT R0, R11, 0x1c, RZ, 0xc0, !PT ;  /* 0x0000001c0b007812 */ /* 0x000fe400078ec0ff */
[----:B---3--:R-:W-:-:S03]  /*1110*/  LOP3.LUT R9, R9, R10, RZ, 0xfc, !PT ;  /* 0x0000000a09097212 */ /* 0x008fc600078efcff */
[----:B------:R-:W-:Y:S02]  /*1120*/  IMAD.IADD R13, R1, 0x1, R0 ;  /* 0x00000001010d7824 */ /* 0x000fe400078e0200 */
[----:B------:R2:W-:Y:S04]  /*1130*/  STL [R12], R9 ;  /* 0x000000090c007387 */ /* 0x0005e80000100800 */
[----:B------:R-:W0:Y:S04]  /*1140*/  LD.E.U8 R0, desc[UR36][R6.64+0x2] ;  /* 0x0000022406007980 */ /* 0x000e28000c101100 */
[----:B------:R-:W3:Y:S01]  /*1150*/  LDL R11, [R13] ;  /* 0x000000000d0b7983 */ /* 0x000ee20000100800 */
[----:B------:R-:W-:-:S02]  /*1160*/  VIADD R10, R3, 0x3 ;  /* 0x00000003030a7836 */ /* 0x000fc40000000000 */
[----:B0-----:R-:W-:-:S03]  /*1170*/  IMAD.U32 R2, R0, 0x10000, RZ ;  /* 0x0001000000027824 */ /* 0x001fc600078e00ff */
[----:B------:R-:W-:Y:S02]  /*1180*/  LOP3.LUT R0, R10, 0x1c, RZ, 0xc0, !PT ;  /* 0x0000001c0a007812 */ /* 0x000fe400078ec0ff */
[----:B---3--:R-:W-:-:S03]  /*1190*/  LOP3.LUT R2, R2, R11, RZ, 0xfc, !PT ;  /* 0x0000000b02027212 */ /* 0x008fc600078efcff */
[----:B------:R-:W-:Y:S02]  /*11a0*/  IMAD.IADD R10, R1, 0x1, R0 ;  /* 0x00000001010a7824 */ /* 0x000fe400078e0200 */
[----:B------:R2:W-:Y:S04]  /*11b0*/  STL [R13], R2 ;  /* 0x000000020d007387 */ /* 0x0005e80000100800 */
[----:B------:R-:W3:Y:S04]  /*11c0*/  LD.E.U8 R0, desc[UR36][R6.64+0x3] ;  /* 0x0000032406007980 */ /* 0x000ee8000c101100 */
[----:B------:R-:W4:Y:S01]  /*11d0*/  LDL R11, [R10] ;  /* 0x000000000a0b7983 */ /* 0x000f220000100800 */
[----:B---3--:R-:W-:-:S05]  /*11e0*/  IMAD.SHL.U32 R0, R0, 0x1000000, RZ ;  /* 0x0100000000007824 */ /* 0x008fca00078e00ff */
[----:B----4-:R-:W-:Y:S01]  /*11f0*/  LOP3.LUT R11, R0, R11, RZ, 0xfc, !PT ;  /* 0x0000000b000b7212 */ /* 0x010fe200078efcff */
[----:B------:R-:W-:-:S04]  /*1200*/  VIADD R0, R3, 0x4 ;  /* 0x0000000403007836 */ /* 0x000fc80000000000 */
[----:B------:R2:W-:Y:S01]  /*1210*/  STL [R10], R11 ;  /* 0x0000000b0a007387 */ /* 0x0005e20000100800 */
[----:B------:R-:W-:-:S07]  /*1220*/  IMAD.MOV.U32 R3, RZ, RZ, R0 ;  /* 0x000000ffff037224 */ /* 0x000fce00078e0000 */
.L_x_8:
[----:B------:R-:W-:Y:S04]  /*1230*/  BSSY.RECONVERGENT B0, `(.L_x_7) ;  /* 0x0000016000007945 */ /* 0x000fe80003800200 */
[----:B------:R-:W-:Y:S05]  /*1240*/  @!P1 BRA `(.L_x_9) ;  /* 0x0000000000509947 */ /* 0x000fea0003800000 */
[----:B------:R-:W-:Y:S01]  /*1250*/  IADD3 R4, P0, PT, R4, R3, RZ ;  /* 0x0000000304047210 */ /* 0x000fe20007f1e0ff */
[----:B------:R-:W-:Y:S02]  /*1260*/  IMAD.MOV R8, RZ, RZ, -R8 ;  /* 0x000000ffff087224 */ /* 0x000fe400078e0a08 */
[----:B-1----:R-:W-:Y:S02]  /*1270*/  IMAD.SHL.U32 R6, R3, 0x8, RZ ;  /* 0x0000000803067824 */ /* 0x002fe400078e00ff */
[----:B------:R-:W-:Y:S02]  /*1280*/  IMAD.X R5, RZ, RZ, R5, P0 ;  /* 0x000000ffff057224 */ /* 0x000fe400000e0605 */
[----:B------:R-:W-:-:S07]  /*1290*/  IMAD.MOV.U32 R0, RZ, RZ, R3 ;  /* 0x000000ffff007224 */ /* 0x000fce00078e0003 */
.L_x_10:
[----:B0-2---:R-:W-:-:S05]  /*12a0*/  LOP3.LUT R2, R0, 0xfffffffc, RZ, 0xc0, !PT ;  /* 0xfffffffc00027812 */ /* 0x005fca00078ec0ff */
[----:B------:R-:W-:Y:S02]  /*12b0*/  IMAD.IADD R9, R1, 0x1, R2 ;  /* 0x0000000101097824 */ /* 0x000fe400078e0202 */
[----:B------:R0:W2:Y:S04]  /*12c0*/  LD.E.U8 R2, desc[UR36][R4.64] ;  /* 0x0000002404027980 */ /* 0x0000a8000c101100 */
[----:B------:R-:W3:Y:S01]  /*12d0*/  LDL R7, [R9] ;  /* 0x0000000009077983 */ /* 0x000ee20000100800 */
[----:B------:R-:W-:Y:S01]  /*12e0*/  LOP3.LUT R3, R6, 0x18, RZ, 0xc0, !PT ;  /* 0x0000001806037812 */ /* 0x000fe200078ec0ff */
[----:B------:R-:W-:Y:S02]  /*12f0*/  VIADD R8, R8, 0x1 ;  /* 0x0000000108087836 */ /* 0x000fe40000000000 */
[----:B------:R-:W-:Y:S01]  /*1300*/  VIADD R0, R0, 0x1 ;  /* 0x0000000100007836 */ /* 0x000fe20000000000 */
[----:B0-----:R-:W-:Y:S01]  /*1310*/  IADD3 R4, P1, PT, R4, 0x1, RZ ;  /* 0x0000000104047810 */ /* 0x001fe20007f3e0ff */
[----:B------:R-:W-:Y:S01]  /*1320*/  VIADD R6, R6, 0x8 ;  /* 0x0000000806067836 */ /* 0x000fe20000000000 */
[----:B------:R-:W-:-:S03]  /*1330*/  ISETP.NE.AND P0, PT, R8, RZ, PT ;  /* 0x000000ff0800720c */ /* 0x000fc60003f05270 */
[----:B------:R-:W-:Y:S01]  /*1340*/  IMAD.X R5, RZ, RZ, R5, P1 ;  /* 0x000000ffff057224 */ /* 0x000fe200008e0605 */
[----:B--2---:R-:W-:-:S04]  /*1350*/  SHF.L.U32 R2, R2, R3, RZ ;  /* 0x0000000302027219 */ /* 0x004fc800000006ff */
[----:B---3--:R-:W-:-:S05]  /*1360*/  LOP3.LUT R2, R2, R7, RZ, 0xfc, !PT ;  /* 0x0000000702027212 */ /* 0x008fca00078efcff */
[----:B------:R0:W-:Y:S01]  /*1370*/  STL [R9], R2 ;  /* 0x0000000209007387 */ /* 0x0001e20000100800 */
[----:B------:R-:W-:Y:S05]  /*1380*/  @P0 BRA `(.L_x_10) ;  /* 0xfffffffc00c40947 */ /* 0x000fea000383ffff */
.L_x_9:
[----:B------:R-:W-:Y:S05]  /*1390*/  BSYNC.RECONVERGENT B0 ;  /* 0x0000000000007941 */ /* 0x000fea0003800200 */
.L_x_7:
[----:B0-2---:R-:W-:-:S05]  /*13a0*/  LOP3.LUT R2, R0, 0xfffffffc, RZ, 0xc0, !PT ;  /* 0xfffffffc00027812 */ /* 0x005fca00078ec0ff */
[----:B------:R-:W-:-:S05]  /*13b0*/  IMAD.IADD R17, R1, 0x1, R2 ;  /* 0x0000000101117824 */ /* 0x000fca00078e0202 */
[----:B------:R-:W2:Y:S01]  /*13c0*/  LDL R5, [R17] ;  /* 0x0000000011057983 */ /* 0x000ea20000100800 */
[----:B------:R-:W-:Y:S02]  /*13d0*/  IMAD.SHL.U32 R0, R0, 0x8, RZ ;  /* 0x0000000800007824 */ /* 0x000fe400078e00ff */
[----:B------:R-:W-:-:S03]  /*13e0*/  IMAD.MOV.U32 R3, RZ, RZ, 0x80 ;  /* 0x00000080ff037424 */ /* 0x000fc600078e00ff */
[----:B------:R-:W-:-:S04]  /*13f0*/  LOP3.LUT R0, R0, 0x18, RZ, 0xc0, !PT ;  /* 0x0000001800007812 */ /* 0x000fc800078ec0ff */
[----:B------:R-:W-:-:S04]  /*1400*/  SHF.L.U32 R0, R3, R0, RZ ;  /* 0x0000000003007219 */ /* 0x000fc800000006ff */
[----:B--2---:R-:W-:-:S05]  /*1410*/  LOP3.LUT R16, R5, R0, RZ, 0xfc, !PT ;  /* 0x0000000005107212 */ /* 0x004fca00078efcff */
[----:B------:R0:W-:Y:S04]  /*1420*/  STL [R17], R16 ;  /* 0x0000001011007387 */ /* 0x0001e80000100800 */
[----:B------:R-:W2:Y:S04]  /*1430*/  LDL.64 R18, [R1] ;  /* 0x0000000001127983 */ /* 0x000ea80000100a00 */
[----:B-1----:R-:W3:Y:S04]  /*1440*/  LDL.64 R6, [R1+0x8] ;  /* 0x0000080001067983 */ /* 0x002ee80000100a00 */
[----:B------:R-:W4:Y:S04]  /*1450*/  LDL.64 R10, [R1+0x10] ;  /* 0x00001000010a7983 */ /* 0x000f280000100a00 */
[----:B------:R-:W5:Y:S04]  /*1460*/  LDL.64 R12, [R1+0x18] ;  /* 0x00001800010c7983 */ /* 0x000f680000100a00 */
[----:B------:R-:W5:Y:S04]  /*1470*/  LDL.64 R4, [R1+0x20] ;  /* 0x0000200001047983 */ /* 0x000f680000100a00 */
[----:B------:R-:W5:Y:S04]  /*1480*/  LDL.64 R2, [R1+0x28] ;  /* 0x0000280001027983 */ /* 0x000f680000100a00 */
[----:B------:R-:W5:Y:S01]  /*1490*/  LDL.64 R8, [R1+0x30] ;  /* 0x0000300001087983 */ /* 0x000f620000100a00 */
[----:B--2---:R-:W-:-:S05]  /*14a0*/  VIADD R0, R18, 0xd76aa477 ;  /* 0xd76aa47712007836 */ /* 0x004fca0000000000 */
[----:B------:R-:W-:-:S04]  /*14b0*/  SHF.L.W.U32.HI R15, R0, 0x7, R0 ;  /* 0x00000007000f7819 */ /* 0x000fc80000010e00 */
[C---:B0-----:R-:W-:Y:S01]  /*14c0*/  IADD3 R17, PT, PT, -R15.reuse, 0x10325476, RZ ;  /* 0x103254760f117810 */ /* 0x041fe20007ffe1ff */
[----:B------:R-:W-:-:S05]  /*14d0*/  VIADD R0, R15, 0xefcdab89 ;  /* 0xefcdab890f007836 */ /* 0x000fca0000000000 */
[----:B------:R-:W-:-:S04]  /*14e0*/  LOP3.LUT R16, R0, 0xefcdab89, RZ, 0xc0, !PT ;  /* 0xefcdab8900107812 */ /* 0x000fc800078ec0ff */
[----:B------:R-:W-:-:S04]  /*14f0*/  LOP3.LUT R16, R16, 0x98badcfe, R17, 0xf8, !PT ;  /* 0x98badcfe10107812 */ /* 0x000fc800078ef811 */
[----:B------:R-:W-:-:S04]  /*1500*/  IADD3 R17, PT, PT, R19, -0x705f434, R16 ;  /* 0xf8fa0bcc13117810 */ /* 0x000fc80007ffe010 */
[----:B------:R-:W-:-:S04]  /*1510*/  LEA.HI R17, R17, R0, R17, 0xc ;  /* 0x0000000011117211 */ /* 0x000fc800078f6011 */
[----:B------:R-:W-:-:S04]  /*1520*/  LOP3.LUT R21, R17, 0xefcdab89, R0, 0xac, !PT ;  /* 0xefcdab8911157812 */ /* 0x000fc800078eac00 */
[----:B---3--:R-:W-:-:S04]  /*1530*/  IADD3 R16, PT, PT, R6, -0x4324b227, R21 ;  /* 0xbcdb4dd906107810 */ /* 0x008fc80007ffe015 */
[----:B------:R-:W-:-:S04]  /*1540*/  LEA.HI R16, R16, R17, R16, 0x11 ;  /* 0x0000001110107211 */ /* 0x000fc800078f8810 */
[----:B------:R-:W-:-:S04]  /*1550*/  LOP3.LUT R0, R0, R16, R17, 0xb8, !PT ;  /* 0x0000001000007212 */ /* 0x000fc800078eb811 */
[----:B------:R-:W-:-:S04]  /*1560*/  IADD3 R21, PT, PT, R7, -0x4e748589, R0 ;  /* 0xb18b7a7707157810 */ /* 0x000fc80007ffe000 */
[----:B------:R-:W-:-:S04]  /*1570*/  LEA.HI R0, R21, R16, R21, 0x16 ;  /* 0x0000001015007211 */ /* 0x000fc800078fb015 */
[----:B------:R-:W-:-:S04]  /*1580*/  LOP3.LUT R20, R17, R0, R16, 0xb8, !PT ;  /* 0x0000000011147212 */ /* 0x000fc800078eb810 */
[----:B----4-:R-:W-:-:S05]  /*1590*/  IADD3 R20, PT, PT, R20, R15, R10 ;  /* 0x0000000f14147210 */ /* 0x010fca0007ffe00a */
[----:B------:R-:W-:-:S05]  /*15a0*/  VIADD R15, R20, 0xe549bb38 ;  /* 0xe549bb38140f7836 */ /* 0x000fca0000000000 */
[----:B------:R-:W-:-:S04]  /*15b0*/  LEA.HI R15, R15, R0, R15, 0x7 ;  /* 0x000000000f0f7211 */ /* 0x000fc800078f380f */
[----:B------:R-:W-:-:S04]  /*15c0*/  LOP3.LUT R20, R16, R15, R0, 0xb8, !PT ;  /* 0x0000000f10147212 */ /* 0x000fc800078eb800 */
[----:B------:R-:W-:-:S05]  /*15d0*/  IADD3 R20, PT, PT, R20, R11, R17 ;  /* 0x0000000b14147210 */ /* 0x000fca0007ffe011 */
[----:B------:R-:W-:-:S05]  /*15e0*/  VIADD R20, R20, 0x4787c62a ;  /* 0x4787c62a14147836 */ /* 0x000fca0000000000 */
[----:B------:R-:W-:-:S04]  /*15f0*/  LEA.HI R20, R20, R15, R20, 0xc ;  /* 0x0000000f14147211 */ /* 0x000fc800078f6014 */
[----:B------:R-:W-:-:S04]  /*1600*/  LOP3.LUT R17, R0, R20, R15, 0xb8, !PT ;  /* 0x0000001400117212 */ /* 0x000fc800078eb80f */
[----:B-----5:R-:W-:-:S05]  /*1610*/  IADD3 R17, PT, PT, R17, R12, R16 ;  /* 0x0000000c11117210 */ /* 0x020fca0007ffe010 */
[----:B------:R-:W-:-:S05]  /*1620*/  VIADD R17, R17, 0xa8304613 ;  /* 0xa830461311117836 */ /* 0x000fca0000000000 */
[----:B------:R-:W-:-:S04]  /*1630*/  LEA.HI R17, R17, R20, R17, 0x11 ;  /* 0x0000001411117211 */ /* 0x000fc800078f8811 */
[----:B------:R-:W-:-:S04]  /*1640*/  LOP3.LUT R16, R15, R17, R20, 0xb8, !PT ;  /* 0x000000110f107212 */ /* 0x000fc800078eb814 */
[----:B------:R-:W-:-:S05]  /*1650*/  IADD3 R16, PT, PT, R16, R13, R0 ;  /* 0x0000000d10107210 */ /* 0x000fca0007ffe000 */
        /* <DEDUP_REMOVED lines=25> */
[----:B------:R-:W-:Y:S01]  /*17f0*/  LEA.HI R16, R20, R15, R20, 0xc ;  /* 0x0000000f14107211 */ /* 0x000fe200078f6014 */
[----:B------:R-:W-:-:S03]  /*1800*/  IMAD R20, R14, 0x8, R17 ;  /* 0x000000080e147824 */ /* 0x000fc600078e0211 */
[----:B------:R-:W-:-:S04]  /*1810*/  LOP3.LUT R17, R0, R16, R15, 0xb8, !PT ;  /* 0x0000001000117212 */ /* 0x000fc800078eb80f */
[----:B------:R-:W-:-:S04]  /*1820*/  IADD3 R17, PT, PT, R20, -0x5986bc72, R17 ;  /* 0xa679438e14117810 */ /* 0x000fc80007ffe011 */
[----:B------:R-:W-:-:S04]  /*1830*/  LEA.HI R17, R17, R16, R17, 0x11 ;  /* 0x0000001011117211 */ /* 0x000fc800078f8811 */
[----:B------:R-:W-:-:S04]  /*1840*/  LOP3.LUT R21, R15, R17, R16, 0xb8, !PT ;  /* 0x000000110f157212 */ /* 0x000fc800078eb810 */
[----:B------:R-:W-:-:S04]  /*1850*/  IADD3 R0, PT, PT, R0, 0x49b40821, R21 ;  /* 0x49b4082100007810 */ /* 0x000fc80007ffe015 */
        /* <DEDUP_REMOVED lines=26> */
[----:B------:R-:W-:-:S04]  /*1a00*/  IADD3 R17, PT, PT, R17, -0x275e197f, R20 ;  /* 0xd8a1e68111117810 */ /* 0x000fc80007ffe014 */
[----:B------:R-:W-:-:S04]  /*1a10*/  LEA.HI R17, R17, R16, R17, 0xe ;  /* 0x0000001011117211 */ /* 0x000fc800078f7011 */
[----:B------:R-:W-:-:S04]  /*1a20*/  LOP3.LUT R21, R16, R15, R17, 0xb8, !PT ;  /* 0x0000000f10157212 */ /* 0x000fc800078eb811 */
[----:B------:R-:W-:-:S05]  /*1a30*/  IADD3 R21, PT, PT, R21, R10, R0 ;  /* 0x0000000a15157210 */ /* 0x000fca0007ffe000 */
[----:B------:R-:W-:Y:S02]  /*1a40*/  VIADD R0, R21, 0xe7d3fbc8 ;  /* 0xe7d3fbc815007836 */ /* 0x000fe40000000000 */
[----:B------:R-:W-:-:S03]  /*1a50*/  IMAD R21, R14, 0x8, R16 ;  /* 0x000000080e157824 */ /* 0x000fc600078e0210 */
        /* <DEDUP_REMOVED lines=89> */
[----:B------:R-:W-:-:S04]  /*1ff0*/  IADD3 R17, PT, PT, R17, 0x1fa27cf8, R20 ;  /* 0x1fa27cf811117810 */ /* 0x000fc80007ffe014 */
[----:B------:R-:W-:-:S04]  /*2000*/  LEA.HI R17, R17, R16, R17, 0x10 ;  /* 0x0000001011117211 */ /* 0x000fc800078f8011 */
[----:B------:R-:W-:Y:S01]  /*2010*/  LOP3.LUT R21, R17, R16, R15, 0x96, !PT ;  /* 0x0000001011157212 */ /* 0x000fe200078e960f */
[----:B------:R-:W-:-:S03]  /*2020*/  IMAD R14, R14, 0x8, R17 ;  /* 0x000000080e0e7824 */ /* 0x000fc600078e0211 */
        /* <DEDUP_REMOVED lines=57> */
[----:B------:R-:W-:Y:S01]  /*23c0*/  LOP3.LUT R2, R9, R0, R4, 0x2d, !PT ;  /* 0x0000000009027212 */ /* 0x000fe200078e2d04 */
[----:B------:R-:W-:-:S03]  /*23d0*/  VIADD R11, R0, 0x10325476 ;  /* 0x10325476000b7836 */ /* 0x000fc60000000000 */
[----:B------:R-:W-:-:S05]  /*23e0*/  IADD3 R2, PT, PT, R2, R6, R7 ;  /* 0x0000000602027210 */ /* 0x000fca0007ffe007 */
[----:B------:R-:W-:Y:S02]  /*23f0*/  VIADD R7, R2, 0x2ad7d2bb ;  /* 0x2ad7d2bb02077836 */ /* 0x000fe40000000000 */
[----:B------:R-:W0:Y:S03]  /*2400*/  LDC.64 R2, c[0x0][0x388] ;  /* 0x0000e200ff027b82 */ /* 0x000e260000000a00 */
[----:B------:R-:W-:-:S04]  /*2410*/  LEA.HI R7, R7, R0, R7, 0xf ;  /* 0x0000000007077211 */ /* 0x000fc800078f7807 */
[----:B------:R-:W-:Y:S01]  /*2420*/  LOP3.LUT R6, R0, R7, R9, 0x2d, !PT ;  /* 0x0000000700067212 */ /* 0x000fe200078e2d09 */
[----:B------:R-:W-:-:S03]  /*2430*/  VIADD R9, R9, 0x67452301 ;  /* 0x6745230109097836 */ /* 0x000fc60000000000 */
[----:B------:R-:W-:-:S05]  /*2440*/  IADD3 R6, PT, PT, R6, R5, R4 ;  /* 0x0000000506067210 */ /* 0x000fca0007ffe004 */
[----:B------:R-:W-:-:S05]  /*2450*/  VIADD R6, R6, 0xeb86d391 ;  /* 0xeb86d39106067836 */ /* 0x000fca0000000000 */
[----:B------:R-:W-:Y:S01]  /*2460*/  LEA.HI R6, R6, R7, R6, 0x15 ;  /* 0x0000000706067211 */ /* 0x000fe200078fa806 */
[----:B------:R-:W-:Y:S01]  /*2470*/  VIADD R7, R7, 0x98badcfe ;  /* 0x98badcfe07077836 */ /* 0x000fe20000000000 */
[----:B0-----:R-:W-:Y:S03]  /*2480*/  STG.E desc[UR36][R2.64], R9 ;  /* 0x0000000902007986 */ /* 0x001fe6000c101924 */
[----:B------:R-:W-:Y:S01]  /*2490*/  VIADD R5, R6, 0xefcdab89 ;  /* 0xefcdab8906057836 */ /* 0x000fe20000000000 */
[----:B------:R-:W-:Y:S04]  /*24a0*/  STG.E desc[UR36][R2.64+0xc], R11 ;  /* 0x00000c0b02007986 */ /* 0x000fe8000c101924 */
[----:B------:R-:W-:Y:S04]  /*24b0*/  STG.E desc[UR36][R2.64+0x8], R7 ;  /* 0x0000080702007986 */ /* 0x000fe8000c101924 */
[----:B------:R-:W-:Y:S01]  /*24c0*/  STG.E desc[UR36][R2.64+0x4], R5 ;  /* 0x0000040502007986 */ /* 0x000fe2000c101924 */
[----:B------:R-:W-:Y:S05]  /*24d0*/  EXIT ;  /* 0x000000000000794d */ /* 0x000fea0003800000 */
.L_x_11:
[----:B------:R-:W-:-:S00]  /*24e0*/  BRA `(.L_x_11) ;  /* 0xfffffffc00fc7947 */ /* 0x000fc0000383ffff */
[----:B------:R-:W-:-:S00]  /*24f0*/  NOP ;  /* 0x0000000000007918 */ /* 0x000fc00000000000 */
        /* <DEDUP_REMOVED lines=8> */
.L_x_12:


//--------------------- .nv.global.init           --------------------------
	.section	.nv.global.init,"aw",@progbits
	.align	4
.nv.global.init:
	.type		MAX_UNHASHED_LEN,@object
	.size		MAX_UNHASHED_LEN,(saltlen - MAX_UNHASHED_LEN)
MAX_UNHASHED_LEN:
        /*0000*/ 	.byte	0x20, 0x00, 0x00, 0x00
	.type		saltlen,@object
	.size		saltlen,(alphabet_length - saltlen)
saltlen:
        /*0004*/ 	.byte	0x05, 0x00, 0x00, 0x00
	.type		alphabet_length,@object
	.size		alphabet_length,(mrg32k3aM1SubSeq - alphabet_length)
alphabet_length:
        /*0008*/ 	.byte	0x3f, 0x00, 0x00, 0x00
	.type		mrg32k3aM1SubSeq,@object
	.size		mrg32k3aM1SubSeq,(mrg32k3aM2SubSeq - mrg32k3aM1SubSeq)
mrg32k3aM1SubSeq:
        /*000c*/ 	.byte	0x0b, 0xcc, 0xee, 0x04, 0x73, 0x29, 0x8b, 0x6f, 0xf6, 0x53, 0x03, 0xf6, 0x23, 0xf6, 0xea, 0xda
        /* <DEDUP_REMOVED lines=125> */
	.type		mrg32k3aM2SubSeq,@object
	.size		mrg32k3aM2SubSeq,(mrg32k3aM1 - mrg32k3aM2SubSeq)
mrg32k3aM2SubSeq:
        /* <DEDUP_REMOVED lines=126> */
	.type		mrg32k3aM1,@object
	.size		mrg32k3aM1,(mrg32k3aM1Seq - mrg32k3aM1)
mrg32k3aM1:
        /* <DEDUP_REMOVED lines=144> */
	.type		mrg32k3aM1Seq,@object
	.size		mrg32k3aM1Seq,(mrg32k3aM2 - mrg32k3aM1Seq)
mrg32k3aM1Seq:
        /* <DEDUP_REMOVED lines=144> */
	.type		mrg32k3aM2,@object
	.size		mrg32k3aM2,(mrg32k3aM2Seq - mrg32k3aM2)
mrg32k3aM2:
        /* <DEDUP_REMOVED lines=144> */
	.type		mrg32k3aM2Seq,@object
	.size		mrg32k3aM2Seq,(precalc_xorwow_matrix - mrg32k3aM2Seq)
mrg32k3aM2Seq:
        /* <DEDUP_REMOVED lines=144> */
	.type		precalc_xorwow_matrix,@object
	.size		precalc_xorwow_matrix,(precalc_xorwow_offset_matrix - precalc_xorwow_matrix)
precalc_xorwow_matrix:
        /* <DEDUP_REMOVED lines=6400> */
	.type		precalc_xorwow_offset_matrix,@object
	.size		precalc_xorwow_offset_matrix,(salt - precalc_xorwow_offset_matrix)
precalc_xorwow_offset_matrix:
        /* <DEDUP_REMOVED lines=6400> */
	.type		salt,@object
	.size		salt,(allowed_characters - salt)
salt:
        /*353cc*/ 	.byte	0x49, 0x67, 0x6e, 0x69, 0x73, 0x00
	.type		allowed_characters,@object
	.size		allowed_characters,(.L_9 - allowed_characters)
allowed_characters:
        /*353d2*/ 	.byte	0x30, 0x31, 0x32, 0x33, 0x34, 0x35, 0x36, 0x37, 0x38, 0x39, 0x61, 0x62, 0x63, 0x64, 0x65, 0x66
        /*353e2*/ 	.byte	0x67, 0x68, 0x69, 0x6a, 0x6b, 0x6c, 0x6d, 0x6e, 0x6f, 0x70, 0x71, 0x72, 0x73, 0x74, 0x75, 0x76
        /*353f2*/ 	.byte	0x77, 0x78, 0x79, 0x7a, 0x41, 0x42, 0x43, 0x44, 0x45, 0x46, 0x47, 0x48, 0x49, 0x4a, 0x4b, 0x4c
        /*35402*/ 	.byte	0x4d, 0x4e, 0x4f, 0x50, 0x51, 0x52, 0x53, 0x54, 0x55, 0x56, 0x57, 0x58, 0x59, 0x5a, 0x00
.L_9:


//--------------------- .nv.shared.reserved.0     --------------------------
	.section	.nv.shared.reserved.0,"aw",@nobits
	.weak		__nv_reservedSMEM_offset_0_alias
	.size		__nv_reservedSMEM_offset_0_alias, 0, 64
	.other		__nv_reservedSMEM_offset_0_alias,@"STO_CUDA_RESERVED_SHARED STV_DEFAULT"
__nv_reservedSMEM_offset_0_alias:
	.zero		0
	.zero		64


//--------------------- .nv.global                --------------------------
	.section	.nv.global,"aw",@nobits
	.align	4
.nv.global:
	.type		_ZZ7getNextPhPjE6offset,@object
	.size		_ZZ7getNextPhPjE6offset,(.L_14 - _ZZ7getNextPhPjE6offset)
_ZZ7getNextPhPjE6offset:
	.zero		4
.L_14:


//--------------------- .nv.constant0._Z7getNextPhPj --------------------------
	.section	.nv.constant0._Z7getNextPhPj,"a",@progbits
	.sectionflags	@""
	.align	4
.nv.constant0._Z7getNextPhPj:
	.zero		912


//--------------------- SYMBOLS --------------------------

	.type		.nv.reservedSmem.offset0,@object
	.size		.nv.reservedSmem.offset0,0x4
	.type		malloc,@function
